//
// Generated by NVIDIA NVVM Compiler
//
// Compiler Build ID: CL-36424714
// Cuda compilation tools, release 13.0, V13.0.88
// Based on NVVM 20.0.0
//

.version 9.0
.target sm_100
.address_size 64

	// .globl	_Z17matrix_operationsPiS_S_S_immm
// _ZZ36matrix_operations_with_shared_memoryPiS_S_S_immmE10mat_shared has been demoted
// _ZZ36matrix_operations_with_shared_memoryPiS_S_S_immmE10mul_shared has been demoted
// _ZZ36matrix_operations_with_shared_memoryPiS_S_S_immmE10scl_shared has been demoted

.visible .entry _Z17matrix_operationsPiS_S_S_immm(
	.param .u64 .ptr .align 1 _Z17matrix_operationsPiS_S_S_immm_param_0,
	.param .u64 .ptr .align 1 _Z17matrix_operationsPiS_S_S_immm_param_1,
	.param .u64 .ptr .align 1 _Z17matrix_operationsPiS_S_S_immm_param_2,
	.param .u64 .ptr .align 1 _Z17matrix_operationsPiS_S_S_immm_param_3,
	.param .u32 _Z17matrix_operationsPiS_S_S_immm_param_4,
	.param .u64 _Z17matrix_operationsPiS_S_S_immm_param_5,
	.param .u64 _Z17matrix_operationsPiS_S_S_immm_param_6,
	.param .u64 _Z17matrix_operationsPiS_S_S_immm_param_7
)
{
	.reg .pred 	%p<10>;
	.reg .b32 	%r<113>;
	.reg .b64 	%rd<51>;

	ld.param.u64 	%rd8, [_Z17matrix_operationsPiS_S_S_immm_param_0];
	ld.param.u64 	%rd9, [_Z17matrix_operationsPiS_S_S_immm_param_1];
	ld.param.u64 	%rd4, [_Z17matrix_operationsPiS_S_S_immm_param_2];
	ld.param.u64 	%rd5, [_Z17matrix_operationsPiS_S_S_immm_param_3];
	ld.param.u32 	%r32, [_Z17matrix_operationsPiS_S_S_immm_param_4];
	ld.param.u64 	%rd6, [_Z17matrix_operationsPiS_S_S_immm_param_5];
	ld.param.u64 	%rd10, [_Z17matrix_operationsPiS_S_S_immm_param_6];
	ld.param.u64 	%rd7, [_Z17matrix_operationsPiS_S_S_immm_param_7];
	cvta.to.global.u64 	%rd1, %rd9;
	cvta.to.global.u64 	%rd2, %rd8;
	mov.u32 	%r34, %tid.x;
	mov.u32 	%r35, %ctaid.x;
	mov.u32 	%r36, %ntid.x;
	mad.lo.s32 	%r1, %r35, %r36, %r34;
	mov.u32 	%r37, %tid.y;
	mov.u32 	%r38, %ctaid.y;
	mov.u32 	%r39, %ntid.y;
	mad.lo.s32 	%r2, %r38, %r39, %r37;
	shr.u64 	%rd3, %rd10, 2;
	cvt.u32.u64 	%r3, %rd3;
	setp.lt.s32 	%p1, %r32, 1;
	mov.b32 	%r112, 0;
	@%p1 bra 	$L__BB0_12;
	shr.u64 	%rd11, %rd6, 2;
	cvt.u32.u64 	%r42, %rd11;
	mul.lo.s32 	%r4, %r2, %r42;
	and.b32  	%r5, %r32, 7;
	setp.lt.u32 	%p2, %r32, 8;
	mov.b32 	%r107, 0;
	mov.u32 	%r112, %r107;
	@%p2 bra 	$L__BB0_4;
	and.b32  	%r107, %r32, 2147483640;
	neg.s32 	%r101, %r107;
	mov.b32 	%r112, 0;
	shl.b64 	%rd16, %rd3, 32;
	shr.s64 	%rd17, %rd16, 30;
	mov.u32 	%r99, %r4;
	mov.u32 	%r100, %r1;
$L__BB0_3:
	.pragma "nounroll";
	mul.wide.s32 	%rd12, %r99, 4;
	add.s64 	%rd13, %rd2, %rd12;
	ld.global.u32 	%r44, [%rd13];
	mul.wide.s32 	%rd14, %r100, 4;
	add.s64 	%rd15, %rd1, %rd14;
	ld.global.u32 	%r45, [%rd15];
	mad.lo.s32 	%r46, %r45, %r44, %r112;
	ld.global.u32 	%r47, [%rd13+4];
	add.s64 	%rd18, %rd15, %rd17;
	ld.global.u32 	%r48, [%rd18];
	mad.lo.s32 	%r49, %r48, %r47, %r46;
	ld.global.u32 	%r50, [%rd13+8];
	add.s64 	%rd19, %rd18, %rd17;
	ld.global.u32 	%r51, [%rd19];
	mad.lo.s32 	%r52, %r51, %r50, %r49;
	ld.global.u32 	%r53, [%rd13+12];
	add.s64 	%rd20, %rd19, %rd17;
	ld.global.u32 	%r54, [%rd20];
	mad.lo.s32 	%r55, %r54, %r53, %r52;
	ld.global.u32 	%r56, [%rd13+16];
	add.s64 	%rd21, %rd20, %rd17;
	ld.global.u32 	%r57, [%rd21];
	mad.lo.s32 	%r58, %r57, %r56, %r55;
	ld.global.u32 	%r59, [%rd13+20];
	add.s64 	%rd22, %rd21, %rd17;
	ld.global.u32 	%r60, [%rd22];
	mad.lo.s32 	%r61, %r60, %r59, %r58;
	ld.global.u32 	%r62, [%rd13+24];
	add.s64 	%rd23, %rd22, %rd17;
	ld.global.u32 	%r63, [%rd23];
	mad.lo.s32 	%r64, %r63, %r62, %r61;
	ld.global.u32 	%r65, [%rd13+28];
	add.s64 	%rd24, %rd23, %rd17;
	ld.global.u32 	%r66, [%rd24];
	mad.lo.s32 	%r112, %r66, %r65, %r64;
	add.s32 	%r101, %r101, 8;
	shl.b32 	%r67, %r3, 3;
	add.s32 	%r100, %r100, %r67;
	add.s32 	%r99, %r99, 8;
	setp.ne.s32 	%p3, %r101, 0;
	@%p3 bra 	$L__BB0_3;
$L__BB0_4:
	setp.eq.s32 	%p4, %r5, 0;
	@%p4 bra 	$L__BB0_12;
	and.b32  	%r19, %r32, 3;
	setp.lt.u32 	%p5, %r5, 4;
	@%p5 bra 	$L__BB0_7;
	add.s32 	%r69, %r107, %r4;
	mul.wide.s32 	%rd25, %r69, 4;
	add.s64 	%rd26, %rd2, %rd25;
	ld.global.u32 	%r70, [%rd26];
	mad.lo.s32 	%r71, %r107, %r3, %r1;
	mul.wide.s32 	%rd27, %r71, 4;
	add.s64 	%rd28, %rd1, %rd27;
	ld.global.u32 	%r72, [%rd28];
	mad.lo.s32 	%r73, %r72, %r70, %r112;
	ld.global.u32 	%r74, [%rd26+4];
	shl.b64 	%rd29, %rd3, 32;
	shr.s64 	%rd30, %rd29, 30;
	add.s64 	%rd31, %rd28, %rd30;
	ld.global.u32 	%r75, [%rd31];
	mad.lo.s32 	%r76, %r75, %r74, %r73;
	ld.global.u32 	%r77, [%rd26+8];
	add.s64 	%rd32, %rd31, %rd30;
	ld.global.u32 	%r78, [%rd32];
	mad.lo.s32 	%r79, %r78, %r77, %r76;
	ld.global.u32 	%r80, [%rd26+12];
	add.s64 	%rd33, %rd32, %rd30;
	ld.global.u32 	%r81, [%rd33];
	mad.lo.s32 	%r112, %r81, %r80, %r79;
	add.s32 	%r107, %r107, 4;
$L__BB0_7:
	setp.eq.s32 	%p6, %r19, 0;
	@%p6 bra 	$L__BB0_12;
	setp.eq.s32 	%p7, %r19, 1;
	@%p7 bra 	$L__BB0_10;
	add.s32 	%r83, %r107, %r4;
	mul.wide.s32 	%rd34, %r83, 4;
	add.s64 	%rd35, %rd2, %rd34;
	ld.global.u32 	%r84, [%rd35];
	mad.lo.s32 	%r85, %r107, %r3, %r1;
	mul.wide.s32 	%rd36, %r85, 4;
	add.s64 	%rd37, %rd1, %rd36;
	ld.global.u32 	%r86, [%rd37];
	mad.lo.s32 	%r87, %r86, %r84, %r112;
	ld.global.u32 	%r88, [%rd35+4];
	shl.b64 	%rd38, %rd3, 32;
	shr.s64 	%rd39, %rd38, 30;
	add.s64 	%rd40, %rd37, %rd39;
	ld.global.u32 	%r89, [%rd40];
	mad.lo.s32 	%r112, %r89, %r88, %r87;
	add.s32 	%r107, %r107, 2;
$L__BB0_10:
	and.b32  	%r90, %r32, 1;
	setp.eq.b32 	%p8, %r90, 1;
	not.pred 	%p9, %p8;
	@%p9 bra 	$L__BB0_12;
	add.s32 	%r91, %r107, %r4;
	mul.wide.s32 	%rd41, %r91, 4;
	add.s64 	%rd42, %rd2, %rd41;
	ld.global.u32 	%r92, [%rd42];
	mad.lo.s32 	%r93, %r107, %r3, %r1;
	mul.wide.s32 	%rd43, %r93, 4;
	add.s64 	%rd44, %rd1, %rd43;
	ld.global.u32 	%r94, [%rd44];
	mad.lo.s32 	%r112, %r94, %r92, %r112;
$L__BB0_12:
	cvta.to.global.u64 	%rd45, %rd4;
	cvta.to.global.u64 	%rd46, %rd5;
	shr.u64 	%rd47, %rd7, 2;
	cvt.u32.u64 	%r95, %rd47;
	mad.lo.s32 	%r96, %r2, %r95, %r1;
	mul.wide.s32 	%rd48, %r96, 4;
	add.s64 	%rd49, %rd45, %rd48;
	ld.global.u32 	%r97, [%rd49];
	add.s32 	%r98, %r97, %r112;
	add.s64 	%rd50, %rd46, %rd48;
	st.global.u32 	[%rd50], %r98;
	ret;

}
	// .globl	_Z36matrix_operations_with_shared_memoryPiS_S_S_immm
.visible .entry _Z36matrix_operations_with_shared_memoryPiS_S_S_immm(
	.param .u64 .ptr .align 1 _Z36matrix_operations_with_shared_memoryPiS_S_S_immm_param_0,
	.param .u64 .ptr .align 1 _Z36matrix_operations_with_shared_memoryPiS_S_S_immm_param_1,
	.param .u64 .ptr .align 1 _Z36matrix_operations_with_shared_memoryPiS_S_S_immm_param_2,
	.param .u64 .ptr .align 1 _Z36matrix_operations_with_shared_memoryPiS_S_S_immm_param_3,
	.param .u32 _Z36matrix_operations_with_shared_memoryPiS_S_S_immm_param_4,
	.param .u64 _Z36matrix_operations_with_shared_memoryPiS_S_S_immm_param_5,
	.param .u64 _Z36matrix_operations_with_shared_memoryPiS_S_S_immm_param_6,
	.param .u64 _Z36matrix_operations_with_shared_memoryPiS_S_S_immm_param_7
)
{
	.reg .pred 	%p<11>;
	.reg .b32 	%r<204>;
	.reg .b64 	%rd<23>;
	// demoted variable
	.shared .align 4 .b8 _ZZ36matrix_operations_with_shared_memoryPiS_S_S_immmE10mat_shared[36];
	// demoted variable
	.shared .align 4 .b8 _ZZ36matrix_operations_with_shared_memoryPiS_S_S_immmE10mul_shared[36];
	// demoted variable
	.shared .align 4 .b8 _ZZ36matrix_operations_with_shared_memoryPiS_S_S_immmE10scl_shared[36];
	ld.param.u64 	%rd1, [_Z36matrix_operations_with_shared_memoryPiS_S_S_immm_param_0];
	ld.param.u64 	%rd2, [_Z36matrix_operations_with_shared_memoryPiS_S_S_immm_param_1];
	ld.param.u64 	%rd3, [_Z36matrix_operations_with_shared_memoryPiS_S_S_immm_param_2];
	ld.param.u64 	%rd4, [_Z36matrix_operations_with_shared_memoryPiS_S_S_immm_param_3];
	ld.param.u32 	%r48, [_Z36matrix_operations_with_shared_memoryPiS_S_S_immm_param_4];
	ld.param.u64 	%rd5, [_Z36matrix_operations_with_shared_memoryPiS_S_S_immm_param_5];
	ld.param.u64 	%rd6, [_Z36matrix_operations_with_shared_memoryPiS_S_S_immm_param_6];
	ld.param.u64 	%rd7, [_Z36matrix_operations_with_shared_memoryPiS_S_S_immm_param_7];
	mov.u32 	%r49, %tid.x;
	mov.u32 	%r50, %ctaid.x;
	mov.u32 	%r51, %ntid.x;
	mad.lo.s32 	%r1, %r50, %r51, %r49;
	mov.u32 	%r52, %tid.y;
	mov.u32 	%r53, %ctaid.y;
	mov.u32 	%r54, %ntid.y;
	mad.lo.s32 	%r55, %r53, %r54, %r52;
	shr.u64 	%rd8, %rd7, 2;
	cvt.u32.u64 	%r3, %rd8;
	max.s32 	%r56, %r1, %r55;
	setp.ge.s32 	%p1, %r56, %r48;
	mul.lo.s32 	%r57, %r55, 12;
	mov.u32 	%r58, _ZZ36matrix_operations_with_shared_memoryPiS_S_S_immmE10mat_shared;
	add.s32 	%r4, %r58, %r57;
	mov.u32 	%r59, _ZZ36matrix_operations_with_shared_memoryPiS_S_S_immmE10scl_shared;
	add.s32 	%r60, %r59, %r57;
	shl.b32 	%r61, %r1, 2;
	add.s32 	%r5, %r60, %r61;
	@%p1 bra 	$L__BB1_2;
	cvta.to.global.u64 	%rd9, %rd1;
	cvta.to.global.u64 	%rd10, %rd2;
	cvta.to.global.u64 	%rd11, %rd3;
	shr.u64 	%rd12, %rd6, 2;
	cvt.u32.u64 	%r62, %rd12;
	shr.u64 	%rd13, %rd5, 2;
	cvt.u32.u64 	%r63, %rd13;
	mad.lo.s32 	%r64, %r55, %r63, %r1;
	mul.wide.s32 	%rd14, %r64, 4;
	add.s64 	%rd15, %rd9, %rd14;
	ld.global.u32 	%r65, [%rd15];
	add.s32 	%r67, %r4, %r61;
	st.shared.u32 	[%r67], %r65;
	mad.lo.s32 	%r68, %r55, %r62, %r1;
	mul.wide.s32 	%rd16, %r68, 4;
	add.s64 	%rd17, %rd10, %rd16;
	ld.global.u32 	%r69, [%rd17];
	mov.u32 	%r70, _ZZ36matrix_operations_with_shared_memoryPiS_S_S_immmE10mul_shared;
	mad.lo.s32 	%r71, %r55, 12, %r70;
	add.s32 	%r72, %r71, %r61;
	st.shared.u32 	[%r72], %r69;
	mad.lo.s32 	%r73, %r55, %r3, %r1;
	mul.wide.s32 	%rd18, %r73, 4;
	add.s64 	%rd19, %rd11, %rd18;
	ld.global.u32 	%r74, [%rd19];
	st.shared.u32 	[%r5], %r74;
$L__BB1_2:
	bar.sync 	0;
	setp.lt.s32 	%p2, %r48, 1;
	mov.b32 	%r203, 0;
	@%p2 bra 	$L__BB1_15;
	and.b32  	%r6, %r48, 15;
	setp.lt.u32 	%p3, %r48, 16;
	mov.b32 	%r194, 0;
	mov.u32 	%r203, %r194;
	@%p3 bra 	$L__BB1_6;
	and.b32  	%r194, %r48, 2147483632;
	neg.s32 	%r188, %r194;
	mad.lo.s32 	%r80, %r55, 12, %r58;
	add.s32 	%r187, %r80, 32;
	mov.u32 	%r82, _ZZ36matrix_operations_with_shared_memoryPiS_S_S_immmE10mul_shared;
	add.s32 	%r83, %r61, %r82;
	add.s32 	%r186, %r83, 96;
	mov.b32 	%r203, 0;
$L__BB1_5:
	.pragma "nounroll";
	ld.shared.u32 	%r84, [%r187+-32];
	ld.shared.u32 	%r85, [%r186+-96];
	mad.lo.s32 	%r86, %r85, %r84, %r203;
	ld.shared.u32 	%r87, [%r187+-28];
	ld.shared.u32 	%r88, [%r186+-84];
	mad.lo.s32 	%r89, %r88, %r87, %r86;
	ld.shared.u32 	%r90, [%r187+-24];
	ld.shared.u32 	%r91, [%r186+-72];
	mad.lo.s32 	%r92, %r91, %r90, %r89;
	ld.shared.u32 	%r93, [%r187+-20];
	ld.shared.u32 	%r94, [%r186+-60];
	mad.lo.s32 	%r95, %r94, %r93, %r92;
	ld.shared.u32 	%r96, [%r187+-16];
	ld.shared.u32 	%r97, [%r186+-48];
	mad.lo.s32 	%r98, %r97, %r96, %r95;
	ld.shared.u32 	%r99, [%r187+-12];
	ld.shared.u32 	%r100, [%r186+-36];
	mad.lo.s32 	%r101, %r100, %r99, %r98;
	ld.shared.u32 	%r102, [%r187+-8];
	ld.shared.u32 	%r103, [%r186+-24];
	mad.lo.s32 	%r104, %r103, %r102, %r101;
	ld.shared.u32 	%r105, [%r187+-4];
	ld.shared.u32 	%r106, [%r186+-12];
	mad.lo.s32 	%r107, %r106, %r105, %r104;
	ld.shared.u32 	%r108, [%r187];
	ld.shared.u32 	%r109, [%r186];
	mad.lo.s32 	%r110, %r109, %r108, %r107;
	ld.shared.u32 	%r111, [%r187+4];
	ld.shared.u32 	%r112, [%r186+12];
	mad.lo.s32 	%r113, %r112, %r111, %r110;
	ld.shared.u32 	%r114, [%r187+8];
	ld.shared.u32 	%r115, [%r186+24];
	mad.lo.s32 	%r116, %r115, %r114, %r113;
	ld.shared.u32 	%r117, [%r187+12];
	ld.shared.u32 	%r118, [%r186+36];
	mad.lo.s32 	%r119, %r118, %r117, %r116;
	ld.shared.u32 	%r120, [%r187+16];
	ld.shared.u32 	%r121, [%r186+48];
	mad.lo.s32 	%r122, %r121, %r120, %r119;
	ld.shared.u32 	%r123, [%r187+20];
	ld.shared.u32 	%r124, [%r186+60];
	mad.lo.s32 	%r125, %r124, %r123, %r122;
	ld.shared.u32 	%r126, [%r187+24];
	ld.shared.u32 	%r127, [%r186+72];
	mad.lo.s32 	%r128, %r127, %r126, %r125;
	ld.shared.u32 	%r129, [%r187+28];
	ld.shared.u32 	%r130, [%r186+84];
	mad.lo.s32 	%r203, %r130, %r129, %r128;
	add.s32 	%r188, %r188, 16;
	add.s32 	%r187, %r187, 64;
	add.s32 	%r186, %r186, 192;
	setp.ne.s32 	%p4, %r188, 0;
	@%p4 bra 	$L__BB1_5;
$L__BB1_6:
	setp.eq.s32 	%p5, %r6, 0;
	@%p5 bra 	$L__BB1_15;
	mov.u32 	%r133, _ZZ36matrix_operations_with_shared_memoryPiS_S_S_immmE10mul_shared;
	add.s32 	%r22, %r133, %r61;
	and.b32  	%r23, %r48, 7;
	setp.lt.u32 	%p6, %r6, 8;
	@%p6 bra 	$L__BB1_9;
	shl.b32 	%r134, %r194, 2;
	add.s32 	%r135, %r4, %r134;
	ld.shared.u32 	%r136, [%r135];
	mad.lo.s32 	%r137, %r194, 12, %r22;
	ld.shared.u32 	%r138, [%r137];
	mad.lo.s32 	%r139, %r138, %r136, %r203;
	ld.shared.u32 	%r140, [%r135+4];
	ld.shared.u32 	%r141, [%r137+12];
	mad.lo.s32 	%r142, %r141, %r140, %r139;
	ld.shared.u32 	%r143, [%r135+8];
	ld.shared.u32 	%r144, [%r137+24];
	mad.lo.s32 	%r145, %r144, %r143, %r142;
	ld.shared.u32 	%r146, [%r135+12];
	ld.shared.u32 	%r147, [%r137+36];
	mad.lo.s32 	%r148, %r147, %r146, %r145;
	ld.shared.u32 	%r149, [%r135+16];
	ld.shared.u32 	%r150, [%r137+48];
	mad.lo.s32 	%r151, %r150, %r149, %r148;
	ld.shared.u32 	%r152, [%r135+20];
	ld.shared.u32 	%r153, [%r137+60];
	mad.lo.s32 	%r154, %r153, %r152, %r151;
	ld.shared.u32 	%r155, [%r135+24];
	ld.shared.u32 	%r156, [%r137+72];
	mad.lo.s32 	%r157, %r156, %r155, %r154;
	ld.shared.u32 	%r158, [%r135+28];
	ld.shared.u32 	%r159, [%r137+84];
	mad.lo.s32 	%r203, %r159, %r158, %r157;
	add.s32 	%r194, %r194, 8;
$L__BB1_9:
	setp.eq.s32 	%p7, %r23, 0;
	@%p7 bra 	$L__BB1_15;
	and.b32  	%r29, %r48, 3;
	setp.lt.u32 	%p8, %r23, 4;
	@%p8 bra 	$L__BB1_12;
	shl.b32 	%r161, %r194, 2;
	add.s32 	%r162, %r4, %r161;
	ld.shared.u32 	%r163, [%r162];
	mad.lo.s32 	%r164, %r194, 12, %r22;
	ld.shared.u32 	%r165, [%r164];
	mad.lo.s32 	%r166, %r165, %r163, %r203;
	ld.shared.u32 	%r167, [%r162+4];
	ld.shared.u32 	%r168, [%r164+12];
	mad.lo.s32 	%r169, %r168, %r167, %r166;
	ld.shared.u32 	%r170, [%r162+8];
	ld.shared.u32 	%r171, [%r164+24];
	mad.lo.s32 	%r172, %r171, %r170, %r169;
	ld.shared.u32 	%r173, [%r162+12];
	ld.shared.u32 	%r174, [%r164+36];
	mad.lo.s32 	%r203, %r174, %r173, %r172;
	add.s32 	%r194, %r194, 4;
$L__BB1_12:
	setp.eq.s32 	%p9, %r29, 0;
	@%p9 bra 	$L__BB1_15;
	mad.lo.s32 	%r176, %r194, 12, %r61;
	add.s32 	%r201, %r133, %r176;
	shl.b32 	%r178, %r194, 2;
	mad.lo.s32 	%r179, %r55, 12, %r178;
	add.s32 	%r200, %r58, %r179;
	neg.s32 	%r199, %r29;
$L__BB1_14:
	.pragma "nounroll";
	ld.shared.u32 	%r181, [%r200];
	ld.shared.u32 	%r182, [%r201];
	mad.lo.s32 	%r203, %r182, %r181, %r203;
	add.s32 	%r201, %r201, 12;
	add.s32 	%r200, %r200, 4;
	add.s32 	%r199, %r199, 1;
	setp.ne.s32 	%p10, %r199, 0;
	@%p10 bra 	$L__BB1_14;
$L__BB1_15:
	cvta.to.global.u64 	%rd20, %rd4;
	bar.sync 	0;
	ld.shared.u32 	%r183, [%r5];
	add.s32 	%r184, %r183, %r203;
	mad.lo.s32 	%r185, %r55, %r3, %r1;
	mul.wide.s32 	%rd21, %r185, 4;
	add.s64 	%rd22, %rd20, %rd21;
	st.global.u32 	[%rd22], %r184;
	ret;

}


// ===== COMPILED SASS (sm_100) =====

	.target	sm_100

	.elftype	@"ET_EXEC"


//--------------------- .note.nv.tkinfo           --------------------------
	.section	.note.nv.tkinfo,"",@"SHT_NOTE"
	.sectionflags	@"SHF_NOTE_NV_TKINFO"
	.tkinfo
        /*0018*/ 	.word	0x00000002
        /*0030*/ 	.string	""
        /*0030*/ 	.string	"ptxas"
        /*0030*/ 	.string	"Cuda compilation tools, release 13.0, V13.0.88"
        /*0030*/ 	.string	"Build cuda_13.0.r13.0/compiler.36424714_0"
        /*0030*/ 	.string	"-arch sm_100 -m 64 "



//--------------------- .note.nv.cuinfo           --------------------------
	.section	.note.nv.cuinfo,"",@"SHT_NOTE"
	.sectionflags	@"SHF_NOTE_NV_CUINFO"
        /*0018*/ 	.short	0x0002
        /*001a*/ 	.short	0x0064
        /*001c*/ 	.short	0x0082
	.zero		2


//--------------------- .nv.info                  --------------------------
	.section	.nv.info,"",@"SHT_CUDA_INFO"
	.align	4


	//----- nvinfo : EIATTR_REGCOUNT
	.align		4
        /*0000*/ 	.byte	0x04, 0x2f
        /*0002*/ 	.short	(.L_1 - .L_0)
	.align		4
.L_0:
        /*0004*/ 	.word	index@(_Z17matrix_operationsPiS_S_S_immm)
        /*0008*/ 	.word	0x00000020


	//----- nvinfo : EIATTR_FRAME_SIZE
	.align		4
.L_1:
        /*000c*/ 	.byte	0x04, 0x11
        /*000e*/ 	.short	(.L_3 - .L_2)
	.align		4
.L_2:
        /*0010*/ 	.word	index@(_Z17matrix_operationsPiS_S_S_immm)
        /*0014*/ 	.word	0x00000000


	//----- nvinfo : EIATTR_REGCOUNT
	.align		4
.L_3:
        /*0018*/ 	.byte	0x04, 0x2f
        /*001a*/ 	.short	(.L_5 - .L_4)
	.align		4
.L_4:
        /*001c*/ 	.word	index@(_Z36matrix_operations_with_shared_memoryPiS_S_S_immm)
        /*0020*/ 	.word	0x0000001f


	//----- nvinfo : EIATTR_FRAME_SIZE
	.align		4
.L_5:
        /*0024*/ 	.byte	0x04, 0x11
        /*0026*/ 	.short	(.L_7 - .L_6)
	.align		4
.L_6:
        /*0028*/ 	.word	index@(_Z36matrix_operations_with_shared_memoryPiS_S_S_immm)
        /*002c*/ 	.word	0x00000000


	//----- nvinfo : EIATTR_MIN_STACK_SIZE
	.align		4
.L_7:
        /*0030*/ 	.byte	0x04, 0x12
        /*0032*/ 	.short	(.L_9 - .L_8)
	.align		4
.L_8:
        /*0034*/ 	.word	index@(_Z36matrix_operations_with_shared_memoryPiS_S_S_immm)
        /*0038*/ 	.word	0x00000000


	//----- nvinfo : EIATTR_MIN_STACK_SIZE
	.align		4
.L_9:
        /*003c*/ 	.byte	0x04, 0x12
        /*003e*/ 	.short	(.L_11 - .L_10)
	.align		4
.L_10:
        /*0040*/ 	.word	index@(_Z17matrix_operationsPiS_S_S_immm)
        /*0044*/ 	.word	0x00000000
.L_11:


//--------------------- .nv.compat                --------------------------
	.section	.nv.compat,"",@"SHT_CUDA_COMPAT_INFO"
	.align	4
        /*0000*/ 	.byte	0x02, 0x09, 0x00, 0x00, 0x02, 0x02, 0x01, 0x00, 0x02, 0x05, 0x05, 0x00, 0x03, 0x07, 0x01, 0x01
        /*0010*/ 	.byte	0x02, 0x03, 0x00, 0x00, 0x02, 0x06, 0x01, 0x00, 0x04, 0x0b, 0x08, 0x00, 0x09, 0x00, 0x00, 0x00
        /*0020*/ 	.byte	0x00, 0x00, 0x00, 0x00


//--------------------- .nv.info._Z36matrix_operations_with_shared_memoryPiS_S_S_immm --------------------------
	.section	.nv.info._Z36matrix_operations_with_shared_memoryPiS_S_S_immm,"",@"SHT_CUDA_INFO"
	.sectionflags	@""
	.align	4


	//----- nvinfo : EIATTR_CUDA_API_VERSION
	.align		4
        /*0000*/ 	.byte	0x04, 0x37
        /*0002*/ 	.short	(.L_13 - .L_12)
.L_12:
        /*0004*/ 	.word	0x00000082


	//----- nvinfo : EIATTR_KPARAM_INFO
	.align		4
.L_13:
        /*0008*/ 	.byte	0x04, 0x17
        /*000a*/ 	.short	(.L_15 - .L_14)
.L_14:
        /*000c*/ 	.word	0x00000000
        /*0010*/ 	.short	0x0007
        /*0012*/ 	.short	0x0038
        /*0014*/ 	.byte	0x00, 0xf0, 0x21, 0x00


	//----- nvinfo : EIATTR_KPARAM_INFO
	.align		4
.L_15:
        /*0018*/ 	.byte	0x04, 0x17
        /*001a*/ 	.short	(.L_17 - .L_16)
.L_16:
        /*001c*/ 	.word	0x00000000
        /*0020*/ 	.short	0x0006
        /*0022*/ 	.short	0x0030
        /*0024*/ 	.byte	0x00, 0xf0, 0x21, 0x00


	//----- nvinfo : EIATTR_KPARAM_INFO
	.align		4
.L_17:
        /*0028*/ 	.byte	0x04, 0x17
        /*002a*/ 	.short	(.L_19 - .L_18)
.L_18:
        /*002c*/ 	.word	0x00000000
        /*0030*/ 	.short	0x0005
        /*0032*/ 	.short	0x0028
        /*0034*/ 	.byte	0x00, 0xf0, 0x21, 0x00


	//----- nvinfo : EIATTR_KPARAM_INFO
	.align		4
.L_19:
        /*0038*/ 	.byte	0x04, 0x17
        /*003a*/ 	.short	(.L_21 - .L_20)
.L_20:
        /*003c*/ 	.word	0x00000000
        /*0040*/ 	.short	0x0004
        /*0042*/ 	.short	0x0020
        /*0044*/ 	.byte	0x00, 0xf0, 0x11, 0x00


	//----- nvinfo : EIATTR_KPARAM_INFO
	.align		4
.L_21:
        /*0048*/ 	.byte	0x04, 0x17
        /*004a*/ 	.short	(.L_23 - .L_22)
.L_22:
        /*004c*/ 	.word	0x00000000
        /*0050*/ 	.short	0x0003
        /*0052*/ 	.short	0x0018
        /*0054*/ 	.byte	0x00, 0xf5, 0x21, 0x00


	//----- nvinfo : EIATTR_KPARAM_INFO
	.align		4
.L_23:
        /*0058*/ 	.byte	0x04, 0x17
        /*005a*/ 	.short	(.L_25 - .L_24)
.L_24:
        /*005c*/ 	.word	0x00000000
        /*0060*/ 	.short	0x0002
        /*0062*/ 	.short	0x0010
        /*0064*/ 	.byte	0x00, 0xf5, 0x21, 0x00


	//----- nvinfo : EIATTR_KPARAM_INFO
	.align		4
.L_25:
        /*0068*/ 	.byte	0x04, 0x17
        /*006a*/ 	.short	(.L_27 - .L_26)
.L_26:
        /*006c*/ 	.word	0x00000000
        /*0070*/ 	.short	0x0001
        /*0072*/ 	.short	0x0008
        /*0074*/ 	.byte	0x00, 0xf5, 0x21, 0x00


	//----- nvinfo : EIATTR_KPARAM_INFO
	.align		4
.L_27:
        /*0078*/ 	.byte	0x04, 0x17
        /*007a*/ 	.short	(.L_29 - .L_28)
.L_28:
        /*007c*/ 	.word	0x00000000
        /*0080*/ 	.short	0x0000
        /*0082*/ 	.short	0x0000
        /*0084*/ 	.byte	0x00, 0xf5, 0x21, 0x00


	//----- nvinfo : EIATTR_SPARSE_MMA_MASK
	.align		4
.L_29:
        /*0088*/ 	.byte	0x03, 0x50
        /*008a*/ 	.short	0x0000


	//----- nvinfo : EIATTR_MAXREG_COUNT
	.align		4
        /*008c*/ 	.byte	0x03, 0x1b
        /*008e*/ 	.short	0x00ff


	//----- nvinfo : EIATTR_NUM_BARRIERS
	.align		4
        /*0090*/ 	.byte	0x02, 0x4c
        /*0092*/ 	.byte	0x01
	.zero		1


	//----- nvinfo : EIATTR_MERCURY_ISA_VERSION
	.align		4
        /*0094*/ 	.byte	0x03, 0x5f
        /*0096*/ 	.short	0x0101


	//----- nvinfo : EIATTR_VRC_CTA_INIT_COUNT
	.align		4
        /*0098*/ 	.byte	0x02, 0x4a
	.zero		1
	.zero		1


	//----- nvinfo : EIATTR_EXIT_INSTR_OFFSETS
	.align		4
        /*009c*/ 	.byte	0x04, 0x1c
        /*009e*/ 	.short	(.L_31 - .L_30)


	//   ....[0]....
.L_30:
        /*00a0*/ 	.word	0x00000c60


	//----- nvinfo : EIATTR_CRS_STACK_SIZE
	.align		4
.L_31:
        /*00a4*/ 	.byte	0x04, 0x1e
        /*00a6*/ 	.short	(.L_33 - .L_32)
.L_32:
        /*00a8*/ 	.word	0x00000000


	//----- nvinfo : EIATTR_CBANK_PARAM_SIZE
	.align		4
.L_33:
        /*00ac*/ 	.byte	0x03, 0x19
        /*00ae*/ 	.short	0x0040


	//----- nvinfo : EIATTR_PARAM_CBANK
	.align		4
        /*00b0*/ 	.byte	0x04, 0x0a
        /*00b2*/ 	.short	(.L_35 - .L_34)
	.align		4
.L_34:
        /*00b4*/ 	.word	index@(.nv.constant0._Z36matrix_operations_with_shared_memoryPiS_S_S_immm)
        /*00b8*/ 	.short	0x0380
        /*00ba*/ 	.short	0x0040


	//----- nvinfo : EIATTR_SW_WAR
	.align		4
.L_35:
        /*00bc*/ 	.byte	0x04, 0x36
        /*00be*/ 	.short	(.L_37 - .L_36)
.L_36:
        /*00c0*/ 	.word	0x00000008
.L_37:


//--------------------- .nv.info._Z17matrix_operationsPiS_S_S_immm --------------------------
	.section	.nv.info._Z17matrix_operationsPiS_S_S_immm,"",@"SHT_CUDA_INFO"
	.sectionflags	@""
	.align	4


	//----- nvinfo : EIATTR_CUDA_API_VERSION
	.align		4
        /*0000*/ 	.byte	0x04, 0x37
        /*0002*/ 	.short	(.L_39 - .L_38)
.L_38:
        /*0004*/ 	.word	0x00000082


	//----- nvinfo : EIATTR_KPARAM_INFO
	.align		4
.L_39:
        /*0008*/ 	.byte	0x04, 0x17
        /*000a*/ 	.short	(.L_41 - .L_40)
.L_40:
        /*000c*/ 	.word	0x00000000
        /*0010*/ 	.short	0x0007
        /*0012*/ 	.short	0x0038
        /*0014*/ 	.byte	0x00, 0xf0, 0x21, 0x00


	//----- nvinfo : EIATTR_KPARAM_INFO
	.align		4
.L_41:
        /*0018*/ 	.byte	0x04, 0x17
        /*001a*/ 	.short	(.L_43 - .L_42)
.L_42:
        /*001c*/ 	.word	0x00000000
        /*0020*/ 	.short	0x0006
        /*0022*/ 	.short	0x0030
        /*0024*/ 	.byte	0x00, 0xf0, 0x21, 0x00


	//----- nvinfo : EIATTR_KPARAM_INFO
	.align		4
.L_43:
        /*0028*/ 	.byte	0x04, 0x17
        /*002a*/ 	.short	(.L_45 - .L_44)
.L_44:
        /*002c*/ 	.word	0x00000000
        /*0030*/ 	.short	0x0005
        /*0032*/ 	.short	0x0028
        /*0034*/ 	.byte	0x00, 0xf0, 0x21, 0x00


	//----- nvinfo : EIATTR_KPARAM_INFO
	.align		4
.L_45:
        /*0038*/ 	.byte	0x04, 0x17
        /*003a*/ 	.short	(.L_47 - .L_46)
.L_46:
        /*003c*/ 	.word	0x00000000
        /*0040*/ 	.short	0x0004
        /*0042*/ 	.short	0x0020
        /*0044*/ 	.byte	0x00, 0xf0, 0x11, 0x00


	//----- nvinfo : EIATTR_KPARAM_INFO
	.align		4
.L_47:
        /*0048*/ 	.byte	0x04, 0x17
        /*004a*/ 	.short	(.L_49 - .L_48)
.L_48:
        /*004c*/ 	.word	0x00000000
        /*0050*/ 	.short	0x0003
        /*0052*/ 	.short	0x0018
        /*0054*/ 	.byte	0x00, 0xf5, 0x21, 0x00


	//----- nvinfo : EIATTR_KPARAM_INFO
	.align		4
.L_49:
        /*0058*/ 	.byte	0x04, 0x17
        /*005a*/ 	.short	(.L_51 - .L_50)
.L_50:
        /*005c*/ 	.word	0x00000000
        /*0060*/ 	.short	0x0002
        /*0062*/ 	.short	0x0010
        /*0064*/ 	.byte	0x00, 0xf5, 0x21, 0x00


	//----- nvinfo : EIATTR_KPARAM_INFO
	.align		4
.L_51:
        /*0068*/ 	.byte	0x04, 0x17
        /*006a*/ 	.short	(.L_53 - .L_52)
.L_52:
        /*006c*/ 	.word	0x00000000
        /*0070*/ 	.short	0x0001
        /*0072*/ 	.short	0x0008
        /*0074*/ 	.byte	0x00, 0xf5, 0x21, 0x00


	//----- nvinfo : EIATTR_KPARAM_INFO
	.align		4
.L_53:
        /*0078*/ 	.byte	0x04, 0x17
        /*007a*/ 	.short	(.L_55 - .L_54)
.L_54:
        /*007c*/ 	.word	0x00000000
        /*0080*/ 	.short	0x0000
        /*0082*/ 	.short	0x0000
        /*0084*/ 	.byte	0x00, 0xf5, 0x21, 0x00


	//----- nvinfo : EIATTR_SPARSE_MMA_MASK
	.align		4
.L_55:
        /*0088*/ 	.byte	0x03, 0x50
        /*008a*/ 	.short	0x0000


	//----- nvinfo : EIATTR_MAXREG_COUNT
	.align		4
        /*008c*/ 	.byte	0x03, 0x1b
        /*008e*/ 	.short	0x00ff


	//----- nvinfo : EIATTR_MERCURY_ISA_VERSION
	.align		4
        /*0090*/ 	.byte	0x03, 0x5f
        /*0092*/ 	.short	0x0101


	//----- nvinfo : EIATTR_VRC_CTA_INIT_COUNT
	.align		4
        /*0094*/ 	.byte	0x02, 0x4a
	.zero		1
	.zero		1


	//----- nvinfo : EIATTR_EXIT_INSTR_OFFSETS
	.align		4
        /*0098*/ 	.byte	0x04, 0x1c
        /*009a*/ 	.short	(.L_57 - .L_56)


	//   ....[0]....
.L_56:
        /*009c*/ 	.word	0x00000960


	//----- nvinfo : EIATTR_CBANK_PARAM_SIZE
	.align		4
.L_57:
        /*00a0*/ 	.byte	0x03, 0x19
        /*00a2*/ 	.short	0x0040


	//----- nvinfo : EIATTR_PARAM_CBANK
	.align		4
        /*00a4*/ 	.byte	0x04, 0x0a
        /*00a6*/ 	.short	(.L_59 - .L_58)
	.align		4
.L_58:
        /*00a8*/ 	.word	index@(.nv.constant0._Z17matrix_operationsPiS_S_S_immm)
        /*00ac*/ 	.short	0x0380
        /*00ae*/ 	.short	0x0040


	//----- nvinfo : EIATTR_SW_WAR
	.align		4
.L_59:
        /*00b0*/ 	.byte	0x04, 0x36
        /*00b2*/ 	.short	(.L_61 - .L_60)
.L_60:
        /*00b4*/ 	.word	0x00000008
.L_61:


//--------------------- .nv.callgraph             --------------------------
	.section	.nv.callgraph,"",@"SHT_CUDA_CALLGRAPH"
	.align	4
	.sectionentsize	8
	.align		4
        /*0000*/ 	.word	0x00000000
	.align		4
        /*0004*/ 	.word	0xffffffff
	.align		4
        /*0008*/ 	.word	0x00000000
	.align		4
        /*000c*/ 	.word	0xfffffffe
	.align		4
        /*0010*/ 	.word	0x00000000
	.align		4
        /*0014*/ 	.word	0xfffffffd
	.align		4
        /*0018*/ 	.word	0x00000000
	.align		4
        /*001c*/ 	.word	0xfffffffc


//--------------------- .text._Z36matrix_operations_with_shared_memoryPiS_S_S_immm --------------------------
	.section	.text._Z36matrix_operations_with_shared_memoryPiS_S_S_immm,"ax",@progbits
	.align	128
        .global         _Z36matrix_operations_with_shared_memoryPiS_S_S_immm
        .type           _Z36matrix_operations_with_shared_memoryPiS_S_S_immm,@function
        .size           _Z36matrix_operations_with_shared_memoryPiS_S_S_immm,(.L_x_14 - _Z36matrix_operations_with_shared_memoryPiS_S_S_immm)
        .other          _Z36matrix_operations_with_shared_memoryPiS_S_S_immm,@"STO_CUDA_ENTRY STV_DEFAULT"
_Z36matrix_operations_with_shared_memoryPiS_S_S_immm:
.text._Z36matrix_operations_with_shared_memoryPiS_S_S_immm:
[----:B------:R-:W-:Y:S01]  /*0000*/  LDC R1, c[0x0][0x37c] ;  /* 0x0000df00ff017b82 */ /* 0x000fe20000000800 */
[----:B------:R-:W0:Y:S07]  /*0010*/  S2R R2, SR_TID.X ;  /* 0x0000000000027919 */ /* 0x000e2e0000002100 */
[----:B------:R-:W0:Y:S01]  /*0020*/  LDC R3, c[0x0][0x360] ;  /* 0x0000d800ff037b82 */ /* 0x000e220000000800 */
[----:B------:R-:W1:Y:S01]  /*0030*/  LDCU UR12, c[0x0][0x3a0] ;  /* 0x00007400ff0c77ac */ /* 0x000e620008000800 */
[----:B------:R-:W-:Y:S01]  /*0040*/  BSSY.RECONVERGENT B0, `(.L_x_0) ;  /* 0x000002e000007945 */ /* 0x000fe20003800200 */
[----:B------:R-:W2:Y:S01]  /*0050*/  S2R R5, SR_TID.Y ;  /* 0x0000000000057919 */ /* 0x000ea20000002200 */
[----:B------:R-:W3:Y:S01]  /*0060*/  LDCU.64 UR6, c[0x0][0x3b8] ;  /* 0x00007700ff0677ac */ /* 0x000ee20008000a00 */
[----:B------:R-:W4:Y:S03]  /*0070*/  S2R R0, SR_CgaCtaId ;  /* 0x0000000000007919 */ /* 0x000f260000008800 */
[----:B------:R-:W0:Y:S01]  /*0080*/  S2UR UR4, SR_CTAID.X ;  /* 0x00000000000479c3 */ /* 0x000e220000002500 */
[----:B------:R-:W0:Y:S07]  /*0090*/  LDCU.64 UR10, c[0x0][0x358] ;  /* 0x00006b00ff0a77ac */ /* 0x000e2e0008000a00 */
[----:B------:R-:W2:Y:S01]  /*00a0*/  S2UR UR5, SR_CTAID.Y ;  /* 0x00000000000579c3 */ /* 0x000ea20000002600 */
[----:B---3--:R-:W-:-:S07]  /*00b0*/  USHF.R.U64 UR6, UR6, 0x2, UR7 ;  /* 0x0000000206067899 */ /* 0x008fce0008001207 */
[----:B------:R-:W2:Y:S01]  /*00c0*/  LDC R4, c[0x0][0x364] ;  /* 0x0000d900ff047b82 */ /* 0x000ea20000000800 */
[----:B0-----:R-:W-:Y:S01]  /*00d0*/  IMAD R2, R3, UR4, R2 ;  /* 0x0000000403027c24 */ /* 0x001fe2000f8e0202 */
[----:B------:R-:W-:-:S04]  /*00e0*/  MOV R3, 0x400 ;  /* 0x0000040000037802 */ /* 0x000fc80000000f00 */
[----:B------:R-:W-:-:S04]  /*00f0*/  IADD3 R7, PT, PT, R3, 0x48, RZ ;  /* 0x0000004803077810 */ /* 0x000fc80007ffe0ff */
[----:B----4-:R-:W-:Y:S01]  /*0100*/  LEA R6, R0, R7, 0x18 ;  /* 0x0000000700067211 */ /* 0x010fe200078ec0ff */
[----:B--2---:R-:W-:-:S04]  /*0110*/  IMAD R5, R4, UR5, R5 ;  /* 0x0000000504057c24 */ /* 0x004fc8000f8e0205 */
[----:B------:R-:W-:Y:S01]  /*0120*/  IMAD R9, R5, 0xc, R6 ;  /* 0x0000000c05097824 */ /* 0x000fe200078e0206 */
[C---:B------:R-:W-:Y:S02]  /*0130*/  VIMNMX R4, PT, PT, R2.reuse, R5, !PT ;  /* 0x0000000502047248 */ /* 0x040fe40007fe0100 */
[----:B------:R-:W-:Y:S02]  /*0140*/  SHF.L.U32 R6, R2, 0x2, RZ ;  /* 0x0000000202067819 */ /* 0x000fe400000006ff */
[----:B-1----:R-:W-:Y:S02]  /*0150*/  ISETP.GE.AND P0, PT, R4, UR12, PT ;  /* 0x0000000c04007c0c */ /* 0x002fe4000bf06270 */
[----:B------:R-:W-:Y:S02]  /*0160*/  LEA R4, R0, R3, 0x18 ;  /* 0x0000000300047211 */ /* 0x000fe400078ec0ff */
[----:B------:R-:W-:-:S03]  /*0170*/  IADD3 R8, PT, PT, R9, R6, RZ ;  /* 0x0000000609087210 */ /* 0x000fc60007ffe0ff */
[----:B------:R-:W-:-:S06]  /*0180*/  IMAD R7, R5, 0xc, R4 ;  /* 0x0000000c05077824 */ /* 0x000fcc00078e0204 */
[----:B------:R-:W-:Y:S05]  /*0190*/  @P0 BRA `(.L_x_1) ;  /* 0x0000000000600947 */ /* 0x000fea0003800000 */
[----:B------:R-:W0:Y:S01]  /*01a0*/  LDCU.64 UR4, c[0x0][0x3a8] ;  /* 0x00007500ff0477ac */ /* 0x000e220008000a00 */
[----:B------:R-:W1:Y:S01]  /*01b0*/  LDC.64 R14, c[0x0][0x380] ;  /* 0x0000e000ff0e7b82 */ /* 0x000e620000000a00 */
[----:B------:R-:W-:Y:S01]  /*01c0*/  IMAD R19, R5, UR6, R2 ;  /* 0x0000000605137c24 */ /* 0x000fe2000f8e0202 */
[----:B------:R-:W2:Y:S06]  /*01d0*/  LDCU.64 UR8, c[0x0][0x3b0] ;  /* 0x00007600ff0877ac */ /* 0x000eac0008000a00 */
[----:B------:R-:W3:Y:S08]  /*01e0*/  LDC.64 R12, c[0x0][0x388] ;  /* 0x0000e200ff0c7b82 */ /* 0x000ef00000000a00 */
[----:B------:R-:W4:Y:S01]  /*01f0*/  LDC.64 R10, c[0x0][0x390] ;  /* 0x0000e400ff0a7b82 */ /* 0x000f220000000a00 */
[----:B0-----:R-:W-:-:S02]  /*0200*/  USHF.R.U64 UR4, UR4, 0x2, UR5 ;  /* 0x0000000204047899 */ /* 0x001fc40008001205 */
[----:B--2---:R-:W-:-:S04]  /*0210*/  USHF.R.U64 UR5, UR8, 0x2, UR9 ;  /* 0x0000000208057899 */ /* 0x004fc80008001209 */
[C-C-:B------:R-:W-:Y:S02]  /*0220*/  IMAD R9, R5.reuse, UR4, R2.reuse ;  /* 0x0000000405097c24 */ /* 0x140fe4000f8e0202 */
[----:B------:R-:W-:Y:S02]  /*0230*/  IMAD R17, R5, UR5, R2 ;  /* 0x0000000505117c24 */ /* 0x000fe4000f8e0202 */
[----:B-1----:R-:W-:-:S04]  /*0240*/  IMAD.WIDE R14, R9, 0x4, R14 ;  /* 0x00000004090e7825 */ /* 0x002fc800078e020e */
[----:B---3--:R-:W-:Y:S02]  /*0250*/  IMAD.WIDE R12, R17, 0x4, R12 ;  /* 0x00000004110c7825 */ /* 0x008fe400078e020c */
[----:B------:R-:W2:Y:S04]  /*0260*/  LDG.E R14, desc[UR10][R14.64] ;  /* 0x0000000a0e0e7981 */ /* 0x000ea8000c1e1900 */
[----:B------:R-:W3:Y:S01]  /*0270*/  LDG.E R12, desc[UR10][R12.64] ;  /* 0x0000000a0c0c7981 */ /* 0x000ee2000c1e1900 */
[----:B----4-:R-:W-:-:S06]  /*0280*/  IMAD.WIDE R10, R19, 0x4, R10 ;  /* 0x00000004130a7825 */ /* 0x010fcc00078e020a */
[----:B------:R-:W4:Y:S01]  /*0290*/  LDG.E R11, desc[UR10][R10.64] ;  /* 0x0000000a0a0b7981 */ /* 0x000f22000c1e1900 */
[----:B------:R-:W-:-:S04]  /*02a0*/  IADD3 R9, PT, PT, R3, 0x24, RZ ;  /* 0x0000002403097810 */ /* 0x000fc80007ffe0ff */
[----:B------:R-:W-:-:S05]  /*02b0*/  LEA R16, R0, R9, 0x18 ;  /* 0x0000000900107211 */ /* 0x000fca00078ec0ff */
[----:B------:R-:W-:Y:S01]  /*02c0*/  IMAD R17, R5, 0xc, R16 ;  /* 0x0000000c05117824 */ /* 0x000fe200078e0210 */
[----:B------:R-:W-:-:S04]  /*02d0*/  IADD3 R9, PT, PT, R7, R6, RZ ;  /* 0x0000000607097210 */ /* 0x000fc80007ffe0ff */
[----:B------:R-:W-:Y:S01]  /*02e0*/  IADD3 R17, PT, PT, R6, R17, RZ ;  /* 0x0000001106117210 */ /* 0x000fe20007ffe0ff */
[----:B--2---:R0:W-:Y:S04]  /*02f0*/  STS [R9], R14 ;  /* 0x0000000e09007388 */ /* 0x0041e80000000800 */
[----:B---3--:R0:W-:Y:S04]  /*0300*/  STS [R17], R12 ;  /* 0x0000000c11007388 */ /* 0x0081e80000000800 */
[----:B----4-:R0:W-:Y:S02]  /*0310*/  STS [R8], R11 ;  /* 0x0000000b08007388 */ /* 0x0101e40000000800 */
.L_x_1:
[----:B------:R-:W-:Y:S05]  /*0320*/  BSYNC.RECONVERGENT B0 ;  /* 0x0000000000007941 */ /* 0x000fea0003800200 */
.L_x_0:
[----:B------:R-:W-:Y:S01]  /*0330*/  BAR.SYNC.DEFER_BLOCKING 0x0 ;  /* 0x0000000000007b1d */ /* 0x000fe20000010000 */
[----:B------:R-:W-:Y:S01]  /*0340*/  UISETP.GE.AND UP0, UPT, UR12, 0x1, UPT ;  /* 0x000000010c00788c */ /* 0x000fe2000bf06270 */
[----:B0-----:R-:W-:-:S08]  /*0350*/  HFMA2 R12, -RZ, RZ, 0, 0 ;  /* 0x00000000ff0c7431 */ /* 0x001fd000000001ff */
[----:B------:R-:W-:Y:S05]  /*0360*/  BRA.U !UP0, `(.L_x_2) ;  /* 0x0000000908207547 */ /* 0x000fea000b800000 */
[----:B------:R-:W-:Y:S01]  /*0370*/  UISETP.GE.U32.AND UP1, UPT, UR12, 0x10, UPT ;  /* 0x000000100c00788c */ /* 0x000fe2000bf26070 */
[----:B------:R-:W-:Y:S01]  /*0380*/  MOV R10, RZ ;  /* 0x000000ff000a7202 */ /* 0x000fe20000000f00 */
[----:B------:R-:W-:Y:S01]  /*0390*/  ULOP3.LUT UR4, UR12, 0xf, URZ, 0xc0, !UPT ;  /* 0x0000000f0c047892 */ /* 0x000fe2000f8ec0ff */
[----:B------:R-:W-:-:S03]  /*03a0*/  MOV R12, RZ ;  /* 0x000000ff000c7202 */ /* 0x000fc60000000f00 */
[----:B------:R-:W-:-:S03]  /*03b0*/  UISETP.NE.AND UP0, UPT, UR4, URZ, UPT ;  /* 0x000000ff0400728c */ /* 0x000fc6000bf05270 */
[----:B------:R-:W-:Y:S08]  /*03c0*/  BRA.U !UP1, `(.L_x_3) ;  /* 0x0000000109f47547 */ /* 0x000ff0000b800000 */
[----:B------:R-:W-:Y:S01]  /*03d0*/  IADD3 R9, PT, PT, R3, 0x24, RZ ;  /* 0x0000002403097810 */ /* 0x000fe20007ffe0ff */
[----:B------:R-:W-:Y:S01]  /*03e0*/  ULOP3.LUT UR5, UR12, 0x7ffffff0, URZ, 0xc0, !UPT ;  /* 0x7ffffff00c057892 */ /* 0x000fe2000f8ec0ff */
[----:B------:R-:W-:Y:S02]  /*03f0*/  IADD3 R11, PT, PT, R7, 0x20, RZ ;  /* 0x00000020070b7810 */ /* 0x000fe40007ffe0ff */
[----:B------:R-:W-:Y:S01]  /*0400*/  LEA R9, R0, R9, 0x18 ;  /* 0x0000000900097211 */ /* 0x000fe200078ec0ff */
[----:B------:R-:W-:Y:S01]  /*0410*/  UIADD3 UR7, UPT, UPT, -UR5, URZ, URZ ;  /* 0x000000ff05077290 */ /* 0x000fe2000fffe1ff */
[----:B------:R-:W-:Y:S02]  /*0420*/  MOV R12, RZ ;  /* 0x000000ff000c7202 */ /* 0x000fe40000000f00 */
[----:B------:R-:W-:Y:S02]  /*0430*/  MOV R10, UR5 ;  /* 0x00000005000a7c02 */ /* 0x000fe40008000f00 */
[----:B------:R-:W-:-:S07]  /*0440*/  IADD3 R9, PT, PT, R6, 0x60, R9 ;  /* 0x0000006006097810 */ /* 0x000fce0007ffe009 */
.L_x_4:
[----:B------:R-:W-:Y:S01]  /*0450*/  LDS R13, [R11+-0x20] ;  /* 0xffffe0000b0d7984 */ /* 0x000fe20000000800 */
[----:B------:R-:W-:-:S03]  /*0460*/  UIADD3 UR7, UPT, UPT, UR7, 0x10, URZ ;  /* 0x0000001007077890 */ /* 0x000fc6000fffe0ff */
[----:B------:R-:W0:Y:S01]  /*0470*/  LDS R14, [R9+-0x60] ;  /* 0xffffa000090e7984 */ /* 0x000e220000000800 */
[----:B------:R-:W-:-:S03]  /*0480*/  UISETP.NE.AND UP1, UPT, UR7, URZ, UPT ;  /* 0x000000ff0700728c */ /* 0x000fc6000bf25270 */
[----:B------:R-:W-:Y:S04]  /*0490*/  LDS R15, [R11+-0x1c] ;  /* 0xffffe4000b0f7984 */ /* 0x000fe80000000800 */
[----:B------:R-:W1:Y:S04]  /*04a0*/  LDS R16, [R9+-0x54] ;  /* 0xffffac0009107984 */ /* 0x000e680000000800 */
[----:B------:R-:W-:Y:S04]  /*04b0*/  LDS R20, [R11+-0x18] ;  /* 0xffffe8000b147984 */ /* 0x000fe80000000800 */
[----:B------:R-:W2:Y:S04]  /*04c0*/  LDS R21, [R9+-0x48] ;  /* 0xffffb80009157984 */ /* 0x000ea80000000800 */
[----:B------:R-:W-:Y:S04]  /*04d0*/  LDS R24, [R11+-0x14] ;  /* 0xffffec000b187984 */ /* 0x000fe80000000800 */
[----:B------:R-:W3:Y:S04]  /*04e0*/  LDS R25, [R9+-0x3c] ;  /* 0xffffc40009197984 */ /* 0x000ee80000000800 */
[----:B------:R-:W-:Y:S04]  /*04f0*/  LDS R22, [R11+-0x10] ;  /* 0xfffff0000b167984 */ /* 0x000fe80000000800 */
[----:B------:R-:W4:Y:S04]  /*0500*/  LDS R23, [R9+-0x30] ;  /* 0xffffd00009177984 */ /* 0x000f280000000800 */
[----:B------:R-:W-:Y:S04]  /*0510*/  LDS R18, [R11+-0xc] ;  /* 0xfffff4000b127984 */ /* 0x000fe80000000800 */
[----:B------:R-:W5:Y:S01]  /*0520*/  LDS R19, [R9+-0x24] ;  /* 0xffffdc0009137984 */ /* 0x000f620000000800 */
[----:B0-----:R-:W-:-:S03]  /*0530*/  IMAD R14, R13, R14, R12 ;  /* 0x0000000e0d0e7224 */ /* 0x001fc600078e020c */
[----:B------:R-:W-:Y:S04]  /*0540*/  LDS R12, [R11+-0x8] ;  /* 0xfffff8000b0c7984 */ /* 0x000fe80000000800 */
[----:B------:R-:W0:Y:S01]  /*0550*/  LDS R13, [R9+-0x18] ;  /* 0xffffe800090d7984 */ /* 0x000e220000000800 */
[----:B-1----:R-:W-:-:S03]  /*0560*/  IMAD R26, R15, R16, R14 ;  /* 0x000000100f1a7224 */ /* 0x002fc600078e020e */
[----:B------:R-:W-:Y:S04]  /*0570*/  LDS R14, [R11+-0x4] ;  /* 0xfffffc000b0e7984 */ /* 0x000fe80000000800 */
[----:B------:R-:W1:Y:S01]  /*0580*/  LDS R15, [R9+-0xc] ;  /* 0xfffff400090f7984 */ /* 0x000e620000000800 */
[----:B--2---:R-:W-:-:S03]  /*0590*/  IMAD R20, R20, R21, R26 ;  /* 0x0000001514147224 */ /* 0x004fc600078e021a */
[----:B------:R-:W-:Y:S04]  /*05a0*/  LDS R16, [R11] ;  /* 0x000000000b107984 */ /* 0x000fe80000000800 */
[----:B------:R-:W2:Y:S01]  /*05b0*/  LDS R17, [R9] ;  /* 0x0000000009117984 */ /* 0x000ea20000000800 */
[----:B---3--:R-:W-:-:S03]  /*05c0*/  IMAD R24, R24, R25, R20 ;  /* 0x0000001918187224 */ /* 0x008fc600078e0214 */
[----:B------:R-:W-:Y:S04]  /*05d0*/  LDS R21, [R11+0x4] ;  /* 0x000004000b157984 */ /* 0x000fe80000000800 */
[----:B------:R-:W3:Y:S01]  /*05e0*/  LDS R20, [R9+0xc] ;  /* 0x00000c0009147984 */ /* 0x000ee20000000800 */
[----:B----4-:R-:W-:-:S03]  /*05f0*/  IMAD R24, R22, R23, R24 ;  /* 0x0000001716187224 */ /* 0x010fc600078e0218 */
[----:B------:R-:W-:Y:S04]  /*0600*/  LDS R22, [R11+0x8] ;  /* 0x000008000b167984 */ /* 0x000fe80000000800 */
[----:B------:R-:W4:Y:S01]  /*0610*/  LDS R23, [R9+0x18] ;  /* 0x0000180009177984 */ /* 0x000f220000000800 */
[----:B-----5:R-:W-:-:S03]  /*0620*/  IMAD R24, R18, R19, R24 ;  /* 0x0000001312187224 */ /* 0x020fc600078e0218 */
[----:B------:R-:W-:Y:S04]  /*0630*/  LDS R18, [R11+0xc] ;  /* 0x00000c000b127984 */ /* 0x000fe80000000800 */
[----:B------:R-:W5:Y:S01]  /*0640*/  LDS R19, [R9+0x24] ;  /* 0x0000240009137984 */ /* 0x000f620000000800 */
[----:B0-----:R-:W-:-:S03]  /*0650*/  IMAD R24, R12, R13, R24 ;  /* 0x0000000d0c187224 */ /* 0x001fc600078e0218 */
[----:B------:R-:W-:Y:S04]  /*0660*/  LDS R12, [R11+0x10] ;  /* 0x000010000b0c7984 */ /* 0x000fe80000000800 */
[----:B------:R-:W0:Y:S01]  /*0670*/  LDS R13, [R9+0x30] ;  /* 0x00003000090d7984 */ /* 0x000e220000000800 */
[----:B-1----:R-:W-:-:S03]  /*0680*/  IMAD R24, R14, R15, R24 ;  /* 0x0000000f0e187224 */ /* 0x002fc600078e0218 */
[----:B------:R-:W-:Y:S04]  /*0690*/  LDS R14, [R11+0x14] ;  /* 0x000014000b0e7984 */ /* 0x000fe80000000800 */
[----:B------:R-:W1:Y:S01]  /*06a0*/  LDS R15, [R9+0x3c] ;  /* 0x00003c00090f7984 */ /* 0x000e620000000800 */
[----:B--2---:R-:W-:-:S03]  /*06b0*/  IMAD R26, R16, R17, R24 ;  /* 0x00000011101a7224 */ /* 0x004fc600078e0218 */
[----:B------:R-:W-:Y:S04]  /*06c0*/  LDS R24, [R11+0x18] ;  /* 0x000018000b187984 */ /* 0x000fe80000000800 */
[----:B------:R-:W2:Y:S01]  /*06d0*/  LDS R25, [R9+0x48] ;  /* 0x0000480009197984 */ /* 0x000ea20000000800 */
[----:B---3--:R-:W-:-:S03]  /*06e0*/  IMAD R20, R21, R20, R26 ;  /* 0x0000001415147224 */ /* 0x008fc600078e021a */
[----:B------:R3:W-:Y:S04]  /*06f0*/  LDS R16, [R11+0x1c] ;  /* 0x00001c000b107984 */ /* 0x0007e80000000800 */
[----:B------:R5:W2:Y:S01]  /*0700*/  LDS R17, [R9+0x54] ;  /* 0x0000540009117984 */ /* 0x000aa20000000800 */
[----:B----4-:R-:W-:Y:S01]  /*0710*/  IMAD R20, R22, R23, R20 ;  /* 0x0000001716147224 */ /* 0x010fe200078e0214 */
[----:B---3--:R-:W-:-:S03]  /*0720*/  IADD3 R11, PT, PT, R11, 0x40, RZ ;  /* 0x000000400b0b7810 */ /* 0x008fc60007ffe0ff */
[----:B-----5:R-:W-:Y:S01]  /*0730*/  IMAD R18, R18, R19, R20 ;  /* 0x0000001312127224 */ /* 0x020fe200078e0214 */
[----:B------:R-:W-:-:S03]  /*0740*/  IADD3 R9, PT, PT, R9, 0xc0, RZ ;  /* 0x000000c009097810 */ /* 0x000fc60007ffe0ff */
[----:B0-----:R-:W-:-:S04]  /*0750*/  IMAD R12, R12, R13, R18 ;  /* 0x0000000d0c0c7224 */ /* 0x001fc800078e0212 */
[----:B-1----:R-:W-:-:S04]  /*0760*/  IMAD R12, R14, R15, R12 ;  /* 0x0000000f0e0c7224 */ /* 0x002fc800078e020c */
[----:B--2---:R-:W-:-:S04]  /*0770*/  IMAD R12, R24, R25, R12 ;  /* 0x00000019180c7224 */ /* 0x004fc800078e020c */
[----:B------:R-:W-:Y:S01]  /*0780*/  IMAD R12, R16, R17, R12 ;  /* 0x00000011100c7224 */ /* 0x000fe200078e020c */
[----:B------:R-:W-:Y:S06]  /*0790*/  BRA.U UP1, `(.L_x_4) ;  /* 0xfffffffd012c7547 */ /* 0x000fec000b83ffff */
.L_x_3:
[----:B------:R-:W-:Y:S05]  /*07a0*/  BRA.U !UP0, `(.L_x_2) ;  /* 0x0000000508107547 */ /* 0x000fea000b800000 */
[----:B------:R-:W-:Y:S01]  /*07b0*/  UISETP.GE.U32.AND UP0, UPT, UR4, 0x8, UPT ;  /* 0x000000080400788c */ /* 0x000fe2000bf06070 */
[----:B------:R-:W-:Y:S01]  /*07c0*/  IADD3 R9, PT, PT, R3, 0x24, RZ ;  /* 0x0000002403097810 */ /* 0x000fe20007ffe0ff */
[----:B------:R-:W-:-:S03]  /*07d0*/  ULOP3.LUT UR5, UR12, 0x7, URZ, 0xc0, !UPT ;  /* 0x000000070c057892 */ /* 0x000fc6000f8ec0ff */
[----:B------:R-:W-:Y:S01]  /*07e0*/  LEA R9, R0, R9, 0x18 ;  /* 0x0000000900097211 */ /* 0x000fe200078ec0ff */
[----:B------:R-:W-:-:S03]  /*07f0*/  UISETP.NE.AND UP1, UPT, UR5, URZ, UPT ;  /* 0x000000ff0500728c */ /* 0x000fc6000bf25270 */
[----:B------:R-:W-:Y:S01]  /*0800*/  IADD3 R3, PT, PT, R6, R9, RZ ;  /* 0x0000000906037210 */ /* 0x000fe20007ffe0ff */
[----:B------:R-:W-:Y:S07]  /*0810*/  BRA.U !UP0, `(.L_x_5) ;  /* 0x00000001086c7547 */ /* 0x000fee000b800000 */
[C---:B------:R-:W-:Y:S01]  /*0820*/  LEA R23, R10.reuse, R7, 0x2 ;  /* 0x000000070a177211 */ /* 0x040fe200078e10ff */
[C---:B------:R-:W-:Y:S01]  /*0830*/  IMAD R24, R10.reuse, 0xc, R3 ;  /* 0x0000000c0a187824 */ /* 0x040fe200078e0203 */
[----:B------:R-:W-:-:S03]  /*0840*/  IADD3 R10, PT, PT, R10, 0x8, RZ ;  /* 0x000000080a0a7810 */ /* 0x000fc60007ffe0ff */
[----:B------:R-:W-:Y:S04]  /*0850*/  LDS R25, [R23] ;  /* 0x0000000017197984 */ /* 0x000fe80000000800 */
[----:B------:R-:W0:Y:S04]  /*0860*/  LDS R26, [R24] ;  /* 0x00000000181a7984 */ /* 0x000e280000000800 */
[----:B------:R-:W-:Y:S04]  /*0870*/  LDS R28, [R23+0x4] ;  /* 0x00000400171c7984 */ /* 0x000fe80000000800 */
[----:B------:R-:W1:Y:S04]  /*0880*/  LDS R27, [R24+0xc] ;  /* 0x00000c00181b7984 */ /* 0x000e680000000800 */
[----:B------:R-:W-:Y:S04]  /*0890*/  LDS R19, [R23+0x8] ;  /* 0x0000080017137984 */ /* 0x000fe80000000800 */
[----:B------:R-:W2:Y:S04]  /*08a0*/  LDS R20, [R24+0x18] ;  /* 0x0000180018147984 */ /* 0x000ea80000000800 */
[----:B------:R-:W-:Y:S04]  /*08b0*/  LDS R17, [R23+0xc] ;  /* 0x00000c0017117984 */ /* 0x000fe80000000800 */
[----:B------:R-:W3:Y:S04]  /*08c0*/  LDS R18, [R24+0x24] ;  /* 0x0000240018127984 */ /* 0x000ee80000000800 */
[----:B------:R-:W-:Y:S04]  /*08d0*/  LDS R15, [R23+0x10] ;  /* 0x00001000170f7984 */ /* 0x000fe80000000800 */
[----:B------:R-:W4:Y:S04]  /*08e0*/  LDS R16, [R24+0x30] ;  /* 0x0000300018107984 */ /* 0x000f280000000800 */
        /* <DEDUP_REMOVED lines=8> */
[----:B--2---:R-:W-:-:S04]  /*0970*/  IMAD R19, R19, R20, R25 ;  /* 0x0000001413137224 */ /* 0x004fc800078e0219 */
[----:B---3--:R-:W-:-:S04]  /*0980*/  IMAD R17, R17, R18, R19 ;  /* 0x0000001211117224 */ /* 0x008fc800078e0213 */
[----:B----4-:R-:W-:-:S04]  /*0990*/  IMAD R15, R15, R16, R17 ;  /* 0x000000100f0f7224 */ /* 0x010fc800078e0211 */
[----:B-----5:R-:W-:-:S04]  /*09a0*/  IMAD R13, R13, R14, R15 ;  /* 0x0000000e0d0d7224 */ /* 0x020fc800078e020f */
[----:B0-----:R-:W-:-:S04]  /*09b0*/  IMAD R0, R0, R11, R13 ;  /* 0x0000000b00007224 */ /* 0x001fc800078e020d */
[----:B-1----:R-:W-:-:S07]  /*09c0*/  IMAD R12, R21, R22, R0 ;  /* 0x00000016150c7224 */ /* 0x002fce00078e0200 */
.L_x_5:
[----:B------:R-:W-:Y:S05]  /*09d0*/  BRA.U !UP1, `(.L_x_2) ;  /* 0x0000000109847547 */ /* 0x000fea000b800000 */
[----:B------:R-:W-:Y:S02]  /*09e0*/  UISETP.GE.U32.AND UP0, UPT, UR5, 0x4, UPT ;  /* 0x000000040500788c */ /* 0x000fe4000bf06070 */
[----:B------:R-:W-:-:S04]  /*09f0*/  ULOP3.LUT UR4, UR12, 0x3, URZ, 0xc0, !UPT ;  /* 0x000000030c047892 */ /* 0x000fc8000f8ec0ff */
[----:B------:R-:W-:-:S03]  /*0a00*/  UISETP.NE.AND UP1, UPT, UR4, URZ, UPT ;  /* 0x000000ff0400728c */ /* 0x000fc6000bf25270 */
[----:B------:R-:W-:Y:S08]  /*0a10*/  BRA.U !UP0, `(.L_x_6) ;  /* 0x00000001083c7547 */ /* 0x000ff0000b800000 */
        /* <DEDUP_REMOVED lines=10> */
[----:B------:R-:W3:Y:S01]  /*0ac0*/  LDS R17, [R0+0x24] ;  /* 0x0000240000117984 */ /* 0x000ee20000000800 */
[----:B0-----:R-:W-:-:S04]  /*0ad0*/  IMAD R3, R3, R11, R12 ;  /* 0x0000000b03037224 */ /* 0x001fc800078e020c */
[----:B-1----:R-:W-:-:S04]  /*0ae0*/  IMAD R3, R14, R13, R3 ;  /* 0x0000000d0e037224 */ /* 0x002fc800078e0203 */
[----:B--2---:R-:W-:-:S04]  /*0af0*/  IMAD R3, R16, R15, R3 ;  /* 0x0000000f10037224 */ /* 0x004fc800078e0203 */
[----:B---3--:R-:W-:-:S07]  /*0b00*/  IMAD R12, R18, R17, R3 ;  /* 0x00000011120c7224 */ /* 0x008fce00078e0203 */
.L_x_6:
[----:B------:R-:W-:Y:S05]  /*0b10*/  BRA.U !UP1, `(.L_x_2) ;  /* 0x0000000109347547 */ /* 0x000fea000b800000 */
[----:B------:R-:W-:Y:S01]  /*0b20*/  IMAD R6, R10, 0xc, R6 ;  /* 0x0000000c0a067824 */ /* 0x000fe200078e0206 */
[----:B------:R-:W-:Y:S01]  /*0b30*/  UIADD3 UR4, UPT, UPT, -UR4, URZ, URZ ;  /* 0x000000ff04047290 */ /* 0x000fe2000fffe1ff */
[----:B------:R-:W-:-:S03]  /*0b40*/  IMAD R3, R5, 0x3, R10 ;  /* 0x0000000305037824 */ /* 0x000fc600078e020a */
[----:B------:R-:W-:Y:S02]  /*0b50*/  IADD3 R6, PT, PT, R9, R6, RZ ;  /* 0x0000000609067210 */ /* 0x000fe40007ffe0ff */
[----:B------:R-:W-:-:S07]  /*0b60*/  LEA R4, R3, R4, 0x2 ;  /* 0x0000000403047211 */ /* 0x000fce00078e10ff */
.L_x_7:
[----:B------:R0:W-:Y:S01]  /*0b70*/  LDS R3, [R4] ;  /* 0x0000000004037984 */ /* 0x0001e20000000800 */
[----:B------:R-:W-:-:S03]  /*0b80*/  UIADD3 UR4, UPT, UPT, UR4, 0x1, URZ ;  /* 0x0000000104047890 */ /* 0x000fc6000fffe0ff */
[----:B------:R1:W2:Y:S01]  /*0b90*/  LDS R0, [R6] ;  /* 0x0000000006007984 */ /* 0x0002a20000000800 */
[----:B------:R-:W-:Y:S01]  /*0ba0*/  UISETP.NE.AND UP0, UPT, UR4, URZ, UPT ;  /* 0x000000ff0400728c */ /* 0x000fe2000bf05270 */
[----:B0-----:R-:W-:Y:S02]  /*0bb0*/  IADD3 R4, PT, PT, R4, 0x4, RZ ;  /* 0x0000000404047810 */ /* 0x001fe40007ffe0ff */
[----:B-1----:R-:W-:Y:S01]  /*0bc0*/  IADD3 R6, PT, PT, R6, 0xc, RZ ;  /* 0x0000000c06067810 */ /* 0x002fe20007ffe0ff */
[----:B--2---:R-:W-:-:S05]  /*0bd0*/  IMAD R12, R3, R0, R12 ;  /* 0x00000000030c7224 */ /* 0x004fca00078e020c */
[----:B------:R-:W-:Y:S05]  /*0be0*/  BRA.U UP0, `(.L_x_7) ;  /* 0xfffffffd00e07547 */ /* 0x000fea000b83ffff */
.L_x_2:
[----:B------:R-:W-:Y:S01]  /*0bf0*/  BAR.SYNC.DEFER_BLOCKING 0x0 ;  /* 0x0000000000007b1d */ /* 0x000fe20000010000 */
[----:B------:R-:W-:-:S07]  /*0c00*/  IMAD R3, R5, UR6, R2 ;  /* 0x0000000605037c24 */ /* 0x000fce000f8e0202 */
[----:B------:R-:W0:Y:S01]  /*0c10*/  LDC.64 R6, c[0x0][0x398] ;  /* 0x0000e600ff067b82 */ /* 0x000e220000000a00 */
[----:B------:R-:W1:Y:S01]  /*0c20*/  LDS R9, [R8] ;  /* 0x0000000008097984 */ /* 0x000e620000000800 */
[----:B0-----:R-:W-:Y:S01]  /*0c30*/  IMAD.WIDE R2, R3, 0x4, R6 ;  /* 0x0000000403027825 */ /* 0x001fe200078e0206 */
[----:B-1----:R-:W-:-:S05]  /*0c40*/  IADD3 R9, PT, PT, R9, R12, RZ ;  /* 0x0000000c09097210 */ /* 0x002fca0007ffe0ff */
[----:B------:R-:W-:Y:S01]  /*0c50*/  STG.E desc[UR10][R2.64], R9 ;  /* 0x0000000902007986 */ /* 0x000fe2000c10190a */
[----:B------:R-:W-:Y:S05]  /*0c60*/  EXIT ;  /* 0x000000000000794d */ /* 0x000fea0003800000 */
.L_x_8:
[----:B------:R-:W-:-:S00]  /*0c70*/  BRA `(.L_x_8) ;  /* 0xfffffffc00fc7947 */ /* 0x000fc0000383ffff */
[----:B------:R-:W-:-:S00]  /*0c80*/  NOP ;  /* 0x0000000000007918 */ /* 0x000fc00000000000 */
[----:B------:R-:W-:-:S00]  /*0c90*/  NOP ;  /* 0x0000000000007918 */ /* 0x000fc00000000000 */
[----:B------:R-:W-:-:S00]  /*0ca0*/  NOP ;  /* 0x0000000000007918 */ /* 0x000fc00000000000 */
[----:B------:R-:W-:-:S00]  /*0cb0*/  NOP ;  /* 0x0000000000007918 */ /* 0x000fc00000000000 */
[----:B------:R-:W-:-:S00]  /*0cc0*/  NOP ;  /* 0x0000000000007918 */ /* 0x000fc00000000000 */
[----:B------:R-:W-:-:S00]  /*0cd0*/  NOP ;  /* 0x0000000000007918 */ /* 0x000fc00000000000 */
[----:B------:R-:W-:-:S00]  /*0ce0*/  NOP ;  /* 0x0000000000007918 */ /* 0x000fc00000000000 */
[----:B------:R-:W-:-:S00]  /*0cf0*/  NOP ;  /* 0x0000000000007918 */ /* 0x000fc00000000000 */
.L_x_14:


//--------------------- .text._Z17matrix_operationsPiS_S_S_immm --------------------------
	.section	.text._Z17matrix_operationsPiS_S_S_immm,"ax",@progbits
	.align	128
        .global         _Z17matrix_operationsPiS_S_S_immm
        .type           _Z17matrix_operationsPiS_S_S_immm,@function
        .size           _Z17matrix_operationsPiS_S_S_immm,(.L_x_15 - _Z17matrix_operationsPiS_S_S_immm)
        .other          _Z17matrix_operationsPiS_S_S_immm,@"STO_CUDA_ENTRY STV_DEFAULT"
_Z17matrix_operationsPiS_S_S_immm:
.text._Z17matrix_operationsPiS_S_S_immm:
[----:B------:R-:W-:Y:S08]  /*0000*/  LDC R1, c[0x0][0x37c] ;  /* 0x0000df00ff017b82 */ /* 0x000ff00000000800 */
[----:B------:R-:W0:Y:S01]  /*0010*/  LDC R0, c[0x0][0x3a0] ;  /* 0x0000e800ff007b82 */ /* 0x000e220000000800 */
[----:B------:R-:W1:Y:S01]  /*0020*/  S2R R2, SR_TID.X ;  /* 0x0000000000027919 */ /* 0x000e620000002100 */
[----:B------:R-:W2:Y:S01]  /*0030*/  LDCU.64 UR6, c[0x0][0x358] ;  /* 0x00006b00ff0677ac */ /* 0x000ea20008000a00 */
[----:B------:R-:W-:Y:S01]  /*0040*/  HFMA2 R17, -RZ, RZ, 0, 0 ;  /* 0x00000000ff117431 */ /* 0x000fe200000001ff */
[----:B------:R-:W3:Y:S04]  /*0050*/  S2R R4, SR_TID.Y ;  /* 0x0000000000047919 */ /* 0x000ee80000002200 */
[----:B------:R-:W1:Y:S08]  /*0060*/  S2UR UR4, SR_CTAID.X ;  /* 0x00000000000479c3 */ /* 0x000e700000002500 */
[----:B------:R-:W1:Y:S08]  /*0070*/  LDC R3, c[0x0][0x360] ;  /* 0x0000d800ff037b82 */ /* 0x000e700000000800 */
[----:B------:R-:W3:Y:S01]  /*0080*/  S2UR UR5, SR_CTAID.Y ;  /* 0x00000000000579c3 */ /* 0x000ee20000002600 */
[----:B0-----:R-:W-:-:S07]  /*0090*/  ISETP.GE.AND P0, PT, R0, 0x1, PT ;  /* 0x000000010000780c */ /* 0x001fce0003f06270 */
[----:B------:R-:W3:Y:S08]  /*00a0*/  LDC R5, c[0x0][0x364] ;  /* 0x0000d900ff057b82 */ /* 0x000ef00000000800 */
[----:B------:R-:W0:Y:S01]  /*00b0*/  LDC.64 R6, c[0x0][0x3b0] ;  /* 0x0000ec00ff067b82 */ /* 0x000e220000000a00 */
[----:B-1----:R-:W-:Y:S02]  /*00c0*/  IMAD R2, R3, UR4, R2 ;  /* 0x0000000403027c24 */ /* 0x002fe4000f8e0202 */
[----:B---3--:R-:W-:Y:S01]  /*00d0*/  IMAD R3, R5, UR5, R4 ;  /* 0x0000000505037c24 */ /* 0x008fe2000f8e0204 */
[----:B0-----:R-:W-:Y:S01]  /*00e0*/  SHF.R.U64 R5, R6, 0x2, R7 ;  /* 0x0000000206057819 */ /* 0x001fe20000001207 */
[----:B--2---:R-:W-:Y:S06]  /*00f0*/  @!P0 BRA `(.L_x_9) ;  /* 0x0000000400f08947 */ /* 0x004fec0003800000 */
[----:B------:R-:W0:Y:S01]  /*0100*/  LDCU.64 UR4, c[0x0][0x3a8] ;  /* 0x00007500ff0477ac */ /* 0x000e220008000a00 */
[C---:B------:R-:W-:Y:S01]  /*0110*/  ISETP.GE.U32.AND P1, PT, R0.reuse, 0x8, PT ;  /* 0x000000080000780c */ /* 0x040fe20003f26070 */
[----:B------:R-:W-:Y:S01]  /*0120*/  IMAD.MOV.U32 R7, RZ, RZ, RZ ;  /* 0x000000ffff077224 */ /* 0x000fe200078e00ff */
[----:B------:R-:W-:Y:S02]  /*0130*/  LOP3.LUT R6, R0, 0x7, RZ, 0xc0, !PT ;  /* 0x0000000700067812 */ /* 0x000fe400078ec0ff */
[----:B------:R-:W-:Y:S02]  /*0140*/  MOV R17, RZ ;  /* 0x000000ff00117202 */ /* 0x000fe40000000f00 */
[----:B------:R-:W-:Y:S01]  /*0150*/  ISETP.NE.AND P0, PT, R6, RZ, PT ;  /* 0x000000ff0600720c */ /* 0x000fe20003f05270 */
[----:B0-----:R-:W-:-:S06]  /*0160*/  USHF.R.U64 UR4, UR4, 0x2, UR5 ;  /* 0x0000000204047899 */ /* 0x001fcc0008001205 */
[----:B------:R-:W-:Y:S01]  /*0170*/  IMAD R8, R3, UR4, RZ ;  /* 0x0000000403087c24 */ /* 0x000fe2000f8e02ff */
[----:B------:R-:W-:Y:S06]  /*0180*/  @!P1 BRA `(.L_x_10) ;  /* 0x0000000000d89947 */ /* 0x000fec0003800000 */
[----:B------:R-:W-:Y:S01]  /*0190*/  LOP3.LUT R7, R0, 0x7ffffff8, RZ, 0xc0, !PT ;  /* 0x7ffffff800077812 */ /* 0x000fe200078ec0ff */
[----:B------:R-:W-:Y:S01]  /*01a0*/  IMAD.MOV.U32 R17, RZ, RZ, RZ ;  /* 0x000000ffff117224 */ /* 0x000fe200078e00ff */
[--C-:B------:R-:W-:Y:S01]  /*01b0*/  SHF.R.S64 R9, RZ, 0x1e, R5.reuse ;  /* 0x0000001eff097819 */ /* 0x100fe20000001005 */
[----:B------:R-:W-:Y:S01]  /*01c0*/  IMAD.MOV.U32 R4, RZ, RZ, R2 ;  /* 0x000000ffff047224 */ /* 0x000fe200078e0002 */
[----:B------:R-:W-:Y:S02]  /*01d0*/  SHF.R.S32.HI R10, RZ, 0x1e, R5 ;  /* 0x0000001eff0a7819 */ /* 0x000fe40000011405 */
[----:B------:R-:W-:Y:S02]  /*01e0*/  MOV R11, R8 ;  /* 0x00000008000b7202 */ /* 0x000fe40000000f00 */
[----:B------:R-:W-:-:S07]  /*01f0*/  IADD3 R24, PT, PT, -R7, RZ, RZ ;  /* 0x000000ff07187210 */ /* 0x000fce0007ffe1ff */
.L_x_11:
[----:B------:R-:W0:Y:S08]  /*0200*/  LDC.64 R18, c[0x0][0x388] ;  /* 0x0000e200ff127b82 */ /* 0x000e300000000a00 */
[----:B------:R-:W1:Y:S01]  /*0210*/  LDC.64 R12, c[0x0][0x380] ;  /* 0x0000e000ff0c7b82 */ /* 0x000e620000000a00 */
[----:B0-----:R-:W-:-:S03]  /*0220*/  IMAD.WIDE R18, R4, 0x4, R18 ;  /* 0x0000000404127825 */ /* 0x001fc600078e0212 */
[----:B------:R-:W-:-:S03]  /*0230*/  IADD3 R20, P1, PT, R18, R9, RZ ;  /* 0x0000000912147210 */ /* 0x000fc60007f3e0ff */
[----:B------:R-:W2:Y:S01]  /*0240*/  LDG.E R18, desc[UR6][R18.64] ;  /* 0x0000000612127981 */ /* 0x000ea2000c1e1900 */
[----:B-1----:R-:W-:-:S04]  /*0250*/  IMAD.WIDE R12, R11, 0x4, R12 ;  /* 0x000000040b0c7825 */ /* 0x002fc800078e020c */
[----:B------:R-:W-:Y:S01]  /*0260*/  IMAD.X R21, R19, 0x1, R10, P1 ;  /* 0x0000000113157824 */ /* 0x000fe200008e060a */
[----:B------:R-:W2:Y:S01]  /*0270*/  LDG.E R26, desc[UR6][R12.64] ;  /* 0x000000060c1a7981 */ /* 0x000ea2000c1e1900 */
[----:B------:R-:W-:-:S03]  /*0280*/  IADD3 R22, P1, PT, R20, R9, RZ ;  /* 0x0000000914167210 */ /* 0x000fc60007f3e0ff */
[----:B------:R-:W3:Y:S01]  /*0290*/  LDG.E R20, desc[UR6][R20.64] ;  /* 0x0000000614147981 */ /* 0x000ee2000c1e1900 */
[----:B------:R-:W-:-:S03]  /*02a0*/  IADD3.X R23, PT, PT, R21, R10, RZ, P1, !PT ;  /* 0x0000000a15177210 */ /* 0x000fc60000ffe4ff */
[----:B------:R-:W3:Y:S04]  /*02b0*/  LDG.E R25, desc[UR6][R12.64+0x4] ;  /* 0x000004060c197981 */ /* 0x000ee8000c1e1900 */
[----:B------:R-:W4:Y:S04]  /*02c0*/  LDG.E R28, desc[UR6][R22.64] ;  /* 0x00000006161c7981 */ /* 0x000f28000c1e1900 */
[----:B------:R-:W4:Y:S01]  /*02d0*/  LDG.E R27, desc[UR6][R12.64+0x8] ;  /* 0x000008060c1b7981 */ /* 0x000f22000c1e1900 */
[----:B------:R-:W-:-:S03]  /*02e0*/  IADD3 R14, P1, PT, R22, R9, RZ ;  /* 0x00000009160e7210 */ /* 0x000fc60007f3e0ff */
[----:B------:R-:W5:Y:S02]  /*02f0*/  LDG.E R29, desc[UR6][R12.64+0x10] ;  /* 0x000010060c1d7981 */ /* 0x000f64000c1e1900 */
[----:B------:R-:W-:Y:S01]  /*0300*/  IMAD.X R15, R23, 0x1, R10, P1 ;  /* 0x00000001170f7824 */ /* 0x000fe200008e060a */
[----:B------:R-:W-:-:S04]  /*0310*/  IADD3 R16, P1, PT, R14, R9, RZ ;  /* 0x000000090e107210 */ /* 0x000fc80007f3e0ff */
[----:B------:R-:W5:Y:S01]  /*0320*/  LDG.E R14, desc[UR6][R14.64] ;  /* 0x000000060e0e7981 */ /* 0x000f62000c1e1900 */
[----:B--2---:R-:W-:Y:S01]  /*0330*/  IMAD R26, R26, R18, R17 ;  /* 0x000000121a1a7224 */ /* 0x004fe200078e0211 */
[----:B------:R-:W-:Y:S02]  /*0340*/  IADD3.X R17, PT, PT, R15, R10, RZ, P1, !PT ;  /* 0x0000000a0f117210 */ /* 0x000fe40000ffe4ff */
[----:B------:R-:W-:-:S03]  /*0350*/  IADD3 R18, P1, PT, R16, R9, RZ ;  /* 0x0000000910127210 */ /* 0x000fc60007f3e0ff */
[----:B------:R-:W2:Y:S01]  /*0360*/  LDG.E R16, desc[UR6][R16.64] ;  /* 0x0000000610107981 */ /* 0x000ea2000c1e1900 */
[----:B---3--:R-:W-:Y:S02]  /*0370*/  IMAD R26, R25, R20, R26 ;  /* 0x00000014191a7224 */ /* 0x008fe400078e021a */
[----:B------:R-:W-:Y:S01]  /*0380*/  IMAD.X R19, R17, 0x1, R10, P1 ;  /* 0x0000000111137824 */ /* 0x000fe200008e060a */
[----:B------:R-:W5:Y:S01]  /*0390*/  LDG.E R25, desc[UR6][R12.64+0xc] ;  /* 0x00000c060c197981 */ /* 0x000f62000c1e1900 */
[----:B------:R-:W-:-:S03]  /*03a0*/  IADD3 R20, P1, PT, R18, R9, RZ ;  /* 0x0000000912147210 */ /* 0x000fc60007f3e0ff */
[----:B------:R-:W3:Y:S01]  /*03b0*/  LDG.E R18, desc[UR6][R18.64] ;  /* 0x0000000612127981 */ /* 0x000ee2000c1e1900 */
[----:B------:R-:W-:Y:S01]  /*03c0*/  IADD3.X R21, PT, PT, R19, R10, RZ, P1, !PT ;  /* 0x0000000a13157210 */ /* 0x000fe20000ffe4ff */
[----:B----4-:R-:W-:Y:S01]  /*03d0*/  IMAD R28, R27, R28, R26 ;  /* 0x0000001c1b1c7224 */ /* 0x010fe200078e021a */
[----:B------:R-:W-:Y:S01]  /*03e0*/  IADD3 R22, P1, PT, R20, R9, RZ ;  /* 0x0000000914167210 */ /* 0x000fe20007f3e0ff */
[----:B------:R-:W3:Y:S04]  /*03f0*/  LDG.E R27, desc[UR6][R12.64+0x14] ;  /* 0x000014060c1b7981 */ /* 0x000ee8000c1e1900 */
[----:B------:R-:W-:Y:S01]  /*0400*/  IMAD.X R23, R21, 0x1, R10, P1 ;  /* 0x0000000115177824 */ /* 0x000fe200008e060a */
[----:B------:R-:W4:Y:S04]  /*0410*/  LDG.E R15, desc[UR6][R20.64] ;  /* 0x00000006140f7981 */ /* 0x000f28000c1e1900 */
[----:B------:R-:W4:Y:S04]  /*0420*/  LDG.E R26, desc[UR6][R12.64+0x18] ;  /* 0x000018060c1a7981 */ /* 0x000f28000c1e1900 */
[----:B------:R-:W4:Y:S04]  /*0430*/  LDG.E R17, desc[UR6][R12.64+0x1c] ;  /* 0x00001c060c117981 */ /* 0x000f28000c1e1900 */
[----:B------:R-:W4:Y:S01]  /*0440*/  LDG.E R22, desc[UR6][R22.64] ;  /* 0x0000000616167981 */ /* 0x000f22000c1e1900 */
[----:B------:R-:W-:-:S04]  /*0450*/  IADD3 R24, PT, PT, R24, 0x8, RZ ;  /* 0x0000000818187810 */ /* 0x000fc80007ffe0ff */
[----:B------:R-:W-:Y:S01]  /*0460*/  ISETP.NE.AND P1, PT, R24, RZ, PT ;  /* 0x000000ff1800720c */ /* 0x000fe20003f25270 */
[----:B------:R-:W-:Y:S01]  /*0470*/  VIADD R11, R11, 0x8 ;  /* 0x000000080b0b7836 */ /* 0x000fe20000000000 */
[----:B------:R-:W-:Y:S01]  /*0480*/  LEA R4, R5, R4, 0x3 ;  /* 0x0000000405047211 */ /* 0x000fe200078e18ff */
[----:B-----5:R-:W-:-:S04]  /*0490*/  IMAD R14, R25, R14, R28 ;  /* 0x0000000e190e7224 */ /* 0x020fc800078e021c */
[----:B--2---:R-:W-:-:S04]  /*04a0*/  IMAD R14, R29, R16, R14 ;  /* 0x000000101d0e7224 */ /* 0x004fc800078e020e */
[----:B---3--:R-:W-:-:S04]  /*04b0*/  IMAD R14, R27, R18, R14 ;  /* 0x000000121b0e7224 */ /* 0x008fc800078e020e */
[----:B----4-:R-:W-:-:S04]  /*04c0*/  IMAD R14, R26, R15, R14 ;  /* 0x0000000f1a0e7224 */ /* 0x010fc800078e020e */
[----:B------:R-:W-:Y:S01]  /*04d0*/  IMAD R17, R17, R22, R14 ;  /* 0x0000001611117224 */ /* 0x000fe200078e020e */
[----:B------:R-:W-:Y:S06]  /*04e0*/  @P1 BRA `(.L_x_11) ;  /* 0xfffffffc00441947 */ /* 0x000fec000383ffff */
.L_x_10:
[----:B------:R-:W-:Y:S05]  /*04f0*/  @!P0 BRA `(.L_x_9) ;  /* 0x0000000000f08947 */ /* 0x000fea0003800000 */
[----:B------:R-:W-:Y:S02]  /*0500*/  ISETP.GE.U32.AND P1, PT, R6, 0x4, PT ;  /* 0x000000040600780c */ /* 0x000fe40003f26070 */
[----:B------:R-:W-:-:S04]  /*0510*/  LOP3.LUT R16, R0, 0x3, RZ, 0xc0, !PT ;  /* 0x0000000300107812 */ /* 0x000fc800078ec0ff */
[----:B------:R-:W-:-:S07]  /*0520*/  ISETP.NE.AND P0, PT, R16, RZ, PT ;  /* 0x000000ff1000720c */ /* 0x000fce0003f05270 */
[----:B------:R-:W-:Y:S06]  /*0530*/  @!P1 BRA `(.L_x_12) ;  /* 0x00000000006c9947 */ /* 0x000fec0003800000 */
[----:B------:R-:W0:Y:S01]  /*0540*/  LDC.64 R20, c[0x0][0x388] ;  /* 0x0000e200ff147b82 */ /* 0x000e220000000a00 */
[----:B------:R-:W-:Y:S01]  /*0550*/  IMAD R9, R7, R5, R2 ;  /* 0x0000000507097224 */ /* 0x000fe200078e0202 */
[--C-:B------:R-:W-:Y:S02]  /*0560*/  SHF.R.S64 R19, RZ, 0x1e, R5.reuse ;  /* 0x0000001eff137819 */ /* 0x100fe40000001005 */
[----:B------:R-:W-:-:S04]  /*0570*/  SHF.R.S32.HI R23, RZ, 0x1e, R5 ;  /* 0x0000001eff177819 */ /* 0x000fc80000011405 */
[----:B------:R-:W1:Y:S01]  /*0580*/  LDC.64 R14, c[0x0][0x380] ;  /* 0x0000e000ff0e7b82 */ /* 0x000e620000000a00 */
[----:B0-----:R-:W-:-:S04]  /*0590*/  IMAD.WIDE R20, R9, 0x4, R20 ;  /* 0x0000000409147825 */ /* 0x001fc800078e0214 */
[----:B------:R-:W-:Y:S01]  /*05a0*/  IMAD.IADD R9, R8, 0x1, R7 ;  /* 0x0000000108097824 */ /* 0x000fe200078e0207 */
[-C--:B------:R-:W-:Y:S02]  /*05b0*/  IADD3 R10, P2, PT, R20, R19.reuse, RZ ;  /* 0x00000013140a7210 */ /* 0x080fe40007f5e0ff */
[----:B------:R-:W2:Y:S01]  /*05c0*/  LDG.E R20, desc[UR6][R20.64] ;  /* 0x0000000614147981 */ /* 0x000ea2000c1e1900 */
[----:B-1----:R-:W-:Y:S01]  /*05d0*/  IMAD.WIDE R14, R9, 0x4, R14 ;  /* 0x00000004090e7825 */ /* 0x002fe200078e020e */
[----:B------:R-:W-:Y:S02]  /*05e0*/  IADD3 R12, P1, PT, R10, R19, RZ ;  /* 0x000000130a0c7210 */ /* 0x000fe40007f3e0ff */
[----:B------:R-:W-:Y:S02]  /*05f0*/  IADD3.X R11, PT, PT, R21, R23, RZ, P2, !PT ;  /* 0x00000017150b7210 */ /* 0x000fe400017fe4ff */
[----:B------:R-:W2:Y:S01]  /*0600*/  LDG.E R4, desc[UR6][R14.64] ;  /* 0x000000060e047981 */ /* 0x000ea2000c1e1900 */
[----:B------:R-:W-:-:S02]  /*0610*/  IADD3 R18, P2, PT, R12, R19, RZ ;  /* 0x000000130c127210 */ /* 0x000fc40007f5e0ff */
[----:B------:R-:W-:Y:S01]  /*0620*/  IMAD.X R13, R11, 0x1, R23, P1 ;  /* 0x000000010b0d7824 */ /* 0x000fe200008e0617 */
[----:B------:R-:W3:Y:S04]  /*0630*/  LDG.E R10, desc[UR6][R10.64] ;  /* 0x000000060a0a7981 */ /* 0x000ee8000c1e1900 */
[----:B------:R-:W3:Y:S01]  /*0640*/  LDG.E R9, desc[UR6][R14.64+0x4] ;  /* 0x000004060e097981 */ /* 0x000ee2000c1e1900 */
[----:B------:R-:W-:-:S03]  /*0650*/  IADD3.X R19, PT, PT, R13, R23, RZ, P2, !PT ;  /* 0x000000170d137210 */ /* 0x000fc600017fe4ff */
[----:B------:R-:W4:Y:S04]  /*0660*/  LDG.E R12, desc[UR6][R12.64] ;  /* 0x000000060c0c7981 */ /* 0x000f28000c1e1900 */
[----:B------:R-:W4:Y:S04]  /*0670*/  LDG.E R23, desc[UR6][R14.64+0x8] ;  /* 0x000008060e177981 */ /* 0x000f28000c1e1900 */
[----:B------:R-:W5:Y:S04]  /*0680*/  LDG.E R25, desc[UR6][R14.64+0xc] ;  /* 0x00000c060e197981 */ /* 0x000f68000c1e1900 */
[----:B------:R-:W5:Y:S01]  /*0690*/  LDG.E R18, desc[UR6][R18.64] ;  /* 0x0000000612127981 */ /* 0x000f62000c1e1900 */
[----:B------:R-:W-:-:S02]  /*06a0*/  VIADD R7, R7, 0x4 ;  /* 0x0000000407077836 */ /* 0x000fc40000000000 */
[----:B--2---:R-:W-:-:S04]  /*06b0*/  IMAD R4, R4, R20, R17 ;  /* 0x0000001404047224 */ /* 0x004fc800078e0211 */
[----:B---3--:R-:W-:-:S04]  /*06c0*/  IMAD R4, R9, R10, R4 ;  /* 0x0000000a09047224 */ /* 0x008fc800078e0204 */
[----:B----4-:R-:W-:-:S04]  /*06d0*/  IMAD R4, R23, R12, R4 ;  /* 0x0000000c17047224 */ /* 0x010fc800078e0204 */
[----:B-----5:R-:W-:-:S07]  /*06e0*/  IMAD R17, R25, R18, R4 ;  /* 0x0000001219117224 */ /* 0x020fce00078e0204 */
.L_x_12:
[----:B------:R-:W-:Y:S05]  /*06f0*/  @!P0 BRA `(.L_x_9) ;  /* 0x0000000000708947 */ /* 0x000fea0003800000 */
[----:B------:R-:W0:Y:S01]  /*0700*/  LDC.64 R18, c[0x0][0x388] ;  /* 0x0000e200ff127b82 */ /* 0x000e220000000a00 */
[----:B------:R-:W-:Y:S02]  /*0710*/  ISETP.NE.AND P0, PT, R16, 0x1, PT ;  /* 0x000000011000780c */ /* 0x000fe40003f05270 */
[----:B------:R-:W-:-:S04]  /*0720*/  LOP3.LUT R0, R0, 0x1, RZ, 0xc0, !PT ;  /* 0x0000000100007812 */ /* 0x000fc800078ec0ff */
[----:B------:R-:W-:Y:S01]  /*0730*/  ISETP.NE.U32.AND P1, PT, R0, 0x1, PT ;  /* 0x000000010000780c */ /* 0x000fe20003f25070 */
[----:B------:R-:W1:Y:S06]  /*0740*/  LDC.64 R14, c[0x0][0x380] ;  /* 0x0000e000ff0e7b82 */ /* 0x000e6c0000000a00 */
[C---:B------:R-:W-:Y:S01]  /*0750*/  @P0 IMAD R21, R7.reuse, R5, R2 ;  /* 0x0000000507150224 */ /* 0x040fe200078e0202 */
[----:B------:R-:W-:Y:S01]  /*0760*/  @P0 IADD3 R9, PT, PT, R8, R7, RZ ;  /* 0x0000000708090210 */ /* 0x000fe20007ffe0ff */
[----:B------:R-:W2:Y:S01]  /*0770*/  LDC.64 R12, c[0x0][0x380] ;  /* 0x0000e000ff0c7b82 */ /* 0x000ea20000000a00 */
[----:B------:R-:W-:-:S07]  /*0780*/  @P0 VIADD R7, R7, 0x2 ;  /* 0x0000000207070836 */ /* 0x000fce0000000000 */
[----:B------:R-:W3:Y:S01]  /*0790*/  LDC.64 R10, c[0x0][0x388] ;  /* 0x0000e200ff0a7b82 */ /* 0x000ee20000000a00 */
[----:B0-----:R-:W-:Y:S01]  /*07a0*/  @P0 IMAD.WIDE R18, R21, 0x4, R18 ;  /* 0x0000000415120825 */ /* 0x001fe200078e0212 */
[----:B------:R-:W-:-:S04]  /*07b0*/  @P0 SHF.R.S64 R21, RZ, 0x1e, R5 ;  /* 0x0000001eff150819 */ /* 0x000fc80000001005 */
[----:B------:R-:W-:Y:S01]  /*07c0*/  @P0 IADD3 R4, P2, PT, R18, R21, RZ ;  /* 0x0000001512040210 */ /* 0x000fe20007f5e0ff */
[----:B-1----:R-:W-:Y:S01]  /*07d0*/  @P0 IMAD.WIDE R14, R9, 0x4, R14 ;  /* 0x00000004090e0825 */ /* 0x002fe200078e020e */
[----:B------:R-:W-:Y:S01]  /*07e0*/  @!P1 IADD3 R9, PT, PT, R8, R7, RZ ;  /* 0x0000000708099210 */ /* 0x000fe20007ffe0ff */
[----:B------:R-:W4:Y:S02]  /*07f0*/  @P0 LDG.E R18, desc[UR6][R18.64] ;  /* 0x0000000612120981 */ /* 0x000f24000c1e1900 */
[----:B------:R-:W-:Y:S01]  /*0800*/  @!P1 IMAD R7, R7, R5, R2 ;  /* 0x0000000507079224 */ /* 0x000fe200078e0202 */
[----:B------:R-:W-:Y:S01]  /*0810*/  @P0 LEA.HI.X.SX32 R5, R5, R19, 0x2, P2 ;  /* 0x0000001305050211 */ /* 0x000fe200010f16ff */
[----:B------:R-:W4:Y:S01]  /*0820*/  @P0 LDG.E R0, desc[UR6][R14.64] ;  /* 0x000000060e000981 */ /* 0x000f22000c1e1900 */
[----:B--2---:R-:W-:-:S03]  /*0830*/  @!P1 IMAD.WIDE R12, R9, 0x4, R12 ;  /* 0x00000004090c9825 */ /* 0x004fc600078e020c */
[----:B------:R-:W2:Y:S04]  /*0840*/  @P0 LDG.E R21, desc[UR6][R14.64+0x4] ;  /* 0x000004060e150981 */ /* 0x000ea8000c1e1900 */
[----:B------:R-:W2:Y:S01]  /*0850*/  @P0 LDG.E R4, desc[UR6][R4.64] ;  /* 0x0000000604040981 */ /* 0x000ea2000c1e1900 */
[----:B---3--:R-:W-:-:S03]  /*0860*/  @!P1 IMAD.WIDE R10, R7, 0x4, R10 ;  /* 0x00000004070a9825 */ /* 0x008fc600078e020a */
[----:B------:R-:W3:Y:S04]  /*0870*/  @!P1 LDG.E R12, desc[UR6][R12.64] ;  /* 0x000000060c0c9981 */ /* 0x000ee8000c1e1900 */
[----:B------:R-:W3:Y:S01]  /*0880*/  @!P1 LDG.E R10, desc[UR6][R10.64] ;  /* 0x000000060a0a9981 */ /* 0x000ee2000c1e1900 */
[----:B----4-:R-:W-:-:S04]  /*0890*/  @P0 IMAD R0, R0, R18, R17 ;  /* 0x0000001200000224 */ /* 0x010fc800078e0211 */
[----:B--2---:R-:W-:-:S04]  /*08a0*/  @P0 IMAD R17, R21, R4, R0 ;  /* 0x0000000415110224 */ /* 0x004fc800078e0200 */
[----:B---3--:R-:W-:-:S07]  /*08b0*/  @!P1 IMAD R17, R12, R10, R17 ;  /* 0x0000000a0c119224 */ /* 0x008fce00078e0211 */
.L_x_9:
[----:B------:R-:W0:Y:S01]  /*08c0*/  LDCU.64 UR4, c[0x0][0x3b8] ;  /* 0x00007700ff0477ac */ /* 0x000e220008000a00 */
[----:B------:R-:W1:Y:S01]  /*08d0*/  LDC.64 R4, c[0x0][0x390] ;  /* 0x0000e400ff047b82 */ /* 0x000e620000000a00 */
[----:B0-----:R-:W-:-:S06]  /*08e0*/  USHF.R.U64 UR4, UR4, 0x2, UR5 ;  /* 0x0000000204047899 */ /* 0x001fcc0008001205 */
[----:B------:R-:W-:-:S04]  /*08f0*/  IMAD R7, R3, UR4, R2 ;  /* 0x0000000403077c24 */ /* 0x000fc8000f8e0202 */
[C---:B-1----:R-:W-:Y:S02]  /*0900*/  IMAD.WIDE R2, R7.reuse, 0x4, R4 ;  /* 0x0000000407027825 */ /* 0x042fe400078e0204 */
[----:B------:R-:W0:Y:S04]  /*0910*/  LDC.64 R4, c[0x0][0x398] ;  /* 0x0000e600ff047b82 */ /* 0x000e280000000a00 */
[----:B------:R-:W2:Y:S01]  /*0920*/  LDG.E R2, desc[UR6][R2.64] ;  /* 0x0000000602027981 */ /* 0x000ea2000c1e1900 */
[----:B0-----:R-:W-:Y:S01]  /*0930*/  IMAD.WIDE R4, R7, 0x4, R4 ;  /* 0x0000000407047825 */ /* 0x001fe200078e0204 */
[----:B--2---:R-:W-:-:S05]  /*0940*/  IADD3 R17, PT, PT, R2, R17, RZ ;  /* 0x0000001102117210 */ /* 0x004fca0007ffe0ff */
[----:B------:R-:W-:Y:S01]  /*0950*/  STG.E desc[UR6][R4.64], R17 ;  /* 0x0000001104007986 */ /* 0x000fe2000c101906 */
[----:B------:R-:W-:Y:S05]  /*0960*/  EXIT ;  /* 0x000000000000794d */ /* 0x000fea0003800000 */
.L_x_13:
        /* <DEDUP_REMOVED lines=9> */
.L_x_15:


//--------------------- .nv.shared._Z36matrix_operations_with_shared_memoryPiS_S_S_immm --------------------------
	.section	.nv.shared._Z36matrix_operations_with_shared_memoryPiS_S_S_immm,"aw",@nobits
	.sectionflags	@""
	.align	4
.nv.shared._Z36matrix_operations_with_shared_memoryPiS_S_S_immm:
	.zero		1132


//--------------------- .nv.shared.reserved.0     --------------------------
	.section	.nv.shared.reserved.0,"aw",@nobits
	.weak		__nv_reservedSMEM_offset_0_alias
	.size		__nv_reservedSMEM_offset_0_alias, 0, 64
	.other		__nv_reservedSMEM_offset_0_alias,@"STO_CUDA_RESERVED_SHARED STV_DEFAULT"
__nv_reservedSMEM_offset_0_alias:
	.zero		0
	.zero		64


//--------------------- .nv.constant0._Z36matrix_operations_with_shared_memoryPiS_S_S_immm --------------------------
	.section	.nv.constant0._Z36matrix_operations_with_shared_memoryPiS_S_S_immm,"a",@progbits
	.sectionflags	@""
	.align	4
.nv.constant0._Z36matrix_operations_with_shared_memoryPiS_S_S_immm:
	.zero		960


//--------------------- .nv.constant0._Z17matrix_operationsPiS_S_S_immm --------------------------
	.section	.nv.constant0._Z17matrix_operationsPiS_S_S_immm,"a",@progbits
	.sectionflags	@""
	.align	4
.nv.constant0._Z17matrix_operationsPiS_S_S_immm:
	.zero		960


//--------------------- SYMBOLS --------------------------

	.type		.nv.reservedSmem.offset0,@object
	.size		.nv.reservedSmem.offset0,0x4
	.type		.nv.reservedSmem.cap,@object
	.size		.nv.reservedSmem.cap,0x4
